//
// Generated by NVIDIA NVVM Compiler
//
// Compiler Build ID: CL-36424714
// Cuda compilation tools, release 13.0, V13.0.88
// Based on NVVM 20.0.0
//

.version 9.0
.target sm_100
.address_size 64

	// .globl	_Z22concentricGaussianBlurPhS_iiiifii

.visible .entry _Z22concentricGaussianBlurPhS_iiiifii(
	.param .u64 .ptr .align 1 _Z22concentricGaussianBlurPhS_iiiifii_param_0,
	.param .u64 .ptr .align 1 _Z22concentricGaussianBlurPhS_iiiifii_param_1,
	.param .u32 _Z22concentricGaussianBlurPhS_iiiifii_param_2,
	.param .u32 _Z22concentricGaussianBlurPhS_iiiifii_param_3,
	.param .u32 _Z22concentricGaussianBlurPhS_iiiifii_param_4,
	.param .u32 _Z22concentricGaussianBlurPhS_iiiifii_param_5,
	.param .f32 _Z22concentricGaussianBlurPhS_iiiifii_param_6,
	.param .u32 _Z22concentricGaussianBlurPhS_iiiifii_param_7,
	.param .u32 _Z22concentricGaussianBlurPhS_iiiifii_param_8
)
{
	.reg .pred 	%p<14>;
	.reg .b16 	%rs<8>;
	.reg .b32 	%r<141>;
	.reg .b32 	%f<191>;
	.reg .b64 	%rd<22>;

	ld.param.u64 	%rd3, [_Z22concentricGaussianBlurPhS_iiiifii_param_0];
	ld.param.u32 	%r30, [_Z22concentricGaussianBlurPhS_iiiifii_param_2];
	ld.param.u32 	%r36, [_Z22concentricGaussianBlurPhS_iiiifii_param_3];
	ld.param.u32 	%r32, [_Z22concentricGaussianBlurPhS_iiiifii_param_4];
	ld.param.u32 	%r33, [_Z22concentricGaussianBlurPhS_iiiifii_param_5];
	ld.param.f32 	%f25, [_Z22concentricGaussianBlurPhS_iiiifii_param_6];
	ld.param.u32 	%r34, [_Z22concentricGaussianBlurPhS_iiiifii_param_7];
	ld.param.u32 	%r35, [_Z22concentricGaussianBlurPhS_iiiifii_param_8];
	cvta.to.global.u64 	%rd1, %rd3;
	mov.u32 	%r37, %ctaid.x;
	mov.u32 	%r38, %ntid.x;
	mov.u32 	%r39, %tid.x;
	mad.lo.s32 	%r1, %r37, %r38, %r39;
	mov.u32 	%r40, %ctaid.y;
	mov.u32 	%r41, %ntid.y;
	mov.u32 	%r42, %tid.y;
	mad.lo.s32 	%r43, %r40, %r41, %r42;
	setp.ge.s32 	%p1, %r1, %r30;
	setp.ge.s32 	%p2, %r43, %r36;
	or.pred  	%p3, %p1, %p2;
	@%p3 bra 	$L__BB0_16;
	mad.lo.s32 	%r44, %r30, %r43, %r1;
	mul.lo.s32 	%r3, %r44, 3;
	add.s32 	%r45, %r3, 2;
	mul.lo.s32 	%r46, %r30, %r36;
	mul.lo.s32 	%r47, %r46, 3;
	setp.ge.s32 	%p4, %r45, %r47;
	@%p4 bra 	$L__BB0_16;
	sub.s32 	%r49, %r1, %r32;
	cvt.rn.f32.s32 	%f26, %r49;
	sub.s32 	%r50, %r43, %r33;
	cvt.rn.f32.s32 	%f27, %r50;
	mul.f32 	%f28, %f27, %f27;
	fma.rn.f32 	%f29, %f26, %f26, %f28;
	sqrt.rn.f32 	%f30, %f29;
	setp.gt.f32 	%p5, %f30, %f25;
	div.rn.f32 	%f31, %f30, %f25;
	sub.s32 	%r51, %r35, %r34;
	cvt.rn.f32.s32 	%f32, %r51;
	mul.f32 	%f33, %f31, %f32;
	cvt.rzi.s32.f32 	%r52, %f33;
	add.s32 	%r53, %r52, %r34;
	add.s32 	%r4, %r30, -1;
	selp.b32 	%r54, 1, %r53, %p5;
	or.b32  	%r5, %r54, 1;
	shr.u32 	%r55, %r54, 31;
	add.s32 	%r56, %r5, %r55;
	shr.s32 	%r57, %r56, 1;
	neg.s32 	%r6, %r57;
	cvt.rn.f32.s32 	%f34, %r5;
	div.rn.f32 	%f35, %f34, 0f40400000;
	add.f32 	%f36, %f35, %f35;
	mul.f32 	%f1, %f35, %f36;
	mul.f32 	%f2, %f35, 0f40206C99;
	abs.s32 	%r7, %r57;
	add.s32 	%r58, %r57, 1;
	add.s32 	%r59, %r58, %r7;
	add.s32 	%r8, %r57, %r7;
	and.b32  	%r9, %r59, 3;
	and.b32  	%r10, %r59, 1;
	sub.s32 	%r11, 1, %r57;
	max.s32 	%r60, %r57, %r6;
	add.s32 	%r61, %r58, %r60;
	and.b32  	%r62, %r61, -4;
	neg.s32 	%r12, %r62;
	sub.s32 	%r13, %r1, %r57;
	mov.b32 	%r134, 0;
$L__BB0_3:
	setp.lt.s32 	%p6, %r5, -1;
	mov.f32 	%f187, 0f00000000;
	mov.f32 	%f188, %f187;
	@%p6 bra 	$L__BB0_15;
	mov.f32 	%f188, 0f00000000;
	mov.u32 	%r135, %r6;
	mov.f32 	%f187, %f188;
$L__BB0_5:
	mov.u32 	%r15, %r135;
	setp.lt.u32 	%p7, %r8, 3;
	add.s32 	%r63, %r15, %r43;
	max.s32 	%r64, %r63, 0;
	add.s32 	%r65, %r36, -1;
	min.s32 	%r66, %r64, %r65;
	mul.lo.s32 	%r16, %r66, %r30;
	mul.lo.s32 	%r17, %r15, %r15;
	mov.u32 	%r140, %r6;
	@%p7 bra 	$L__BB0_9;
	mov.u32 	%r136, %r13;
	mov.u32 	%r137, %r12;
	mov.u32 	%r138, %r11;
$L__BB0_7:
	.pragma "nounroll";
	add.s32 	%r67, %r138, -1;
	max.s32 	%r68, %r136, 0;
	min.s32 	%r69, %r68, %r4;
	add.s32 	%r70, %r69, %r16;
	mad.lo.s32 	%r71, %r70, 3, %r134;
	mad.lo.s32 	%r72, %r67, %r67, %r17;
	cvt.rn.f32.u32 	%f40, %r72;
	sqrt.rn.f32 	%f41, %f40;
	neg.f32 	%f42, %f41;
	mul.f32 	%f43, %f41, %f42;
	div.rn.f32 	%f44, %f43, %f1;
	fma.rn.f32 	%f45, %f44, 0f3BBB989D, 0f3F000000;
	cvt.sat.f32.f32 	%f46, %f45;
	mov.f32 	%f47, 0f4B400001;
	mov.f32 	%f48, 0f437C0000;
	fma.rm.f32 	%f49, %f46, %f48, %f47;
	add.f32 	%f50, %f49, 0fCB40007F;
	neg.f32 	%f51, %f50;
	fma.rn.f32 	%f52, %f44, 0f3FB8AA3B, %f51;
	fma.rn.f32 	%f53, %f44, 0f32A57060, %f52;
	mov.b32 	%r73, %f49;
	shl.b32 	%r74, %r73, 23;
	mov.b32 	%f54, %r74;
	ex2.approx.ftz.f32 	%f55, %f53;
	mul.f32 	%f56, %f55, %f54;
	div.rn.f32 	%f57, %f56, %f2;
	cvt.s64.s32 	%rd4, %r71;
	add.s64 	%rd5, %rd1, %rd4;
	ld.global.u8 	%rs1, [%rd5];
	cvt.rn.f32.u16 	%f58, %rs1;
	fma.rn.f32 	%f59, %f57, %f58, %f187;
	add.f32 	%f60, %f188, %f57;
	add.s32 	%r75, %r138, 2;
	add.s32 	%r76, %r136, 1;
	max.s32 	%r77, %r76, 0;
	min.s32 	%r78, %r77, %r4;
	add.s32 	%r79, %r78, %r16;
	mad.lo.s32 	%r80, %r79, 3, %r134;
	mul.lo.s32 	%r81, %r138, %r138;
	add.s32 	%r82, %r81, %r17;
	cvt.rn.f32.u32 	%f61, %r82;
	sqrt.rn.f32 	%f62, %f61;
	neg.f32 	%f63, %f62;
	mul.f32 	%f64, %f62, %f63;
	div.rn.f32 	%f65, %f64, %f1;
	fma.rn.f32 	%f66, %f65, 0f3BBB989D, 0f3F000000;
	cvt.sat.f32.f32 	%f67, %f66;
	fma.rm.f32 	%f68, %f67, %f48, %f47;
	add.f32 	%f69, %f68, 0fCB40007F;
	neg.f32 	%f70, %f69;
	fma.rn.f32 	%f71, %f65, 0f3FB8AA3B, %f70;
	fma.rn.f32 	%f72, %f65, 0f32A57060, %f71;
	mov.b32 	%r83, %f68;
	shl.b32 	%r84, %r83, 23;
	mov.b32 	%f73, %r84;
	ex2.approx.ftz.f32 	%f74, %f72;
	mul.f32 	%f75, %f74, %f73;
	div.rn.f32 	%f76, %f75, %f2;
	cvt.s64.s32 	%rd6, %r80;
	add.s64 	%rd7, %rd1, %rd6;
	ld.global.u8 	%rs2, [%rd7];
	cvt.rn.f32.u16 	%f77, %rs2;
	fma.rn.f32 	%f78, %f76, %f77, %f59;
	add.f32 	%f79, %f60, %f76;
	add.s32 	%r85, %r81, %r138;
	add.s32 	%r86, %r138, %r85;
	add.s32 	%r87, %r136, 2;
	max.s32 	%r88, %r87, 0;
	min.s32 	%r89, %r88, %r4;
	add.s32 	%r90, %r89, %r16;
	mad.lo.s32 	%r91, %r90, 3, %r134;
	add.s32 	%r92, %r86, %r17;
	add.s32 	%r93, %r92, 1;
	cvt.rn.f32.u32 	%f80, %r93;
	sqrt.rn.f32 	%f81, %f80;
	neg.f32 	%f82, %f81;
	mul.f32 	%f83, %f81, %f82;
	div.rn.f32 	%f84, %f83, %f1;
	fma.rn.f32 	%f85, %f84, 0f3BBB989D, 0f3F000000;
	cvt.sat.f32.f32 	%f86, %f85;
	fma.rm.f32 	%f87, %f86, %f48, %f47;
	add.f32 	%f88, %f87, 0fCB40007F;
	neg.f32 	%f89, %f88;
	fma.rn.f32 	%f90, %f84, 0f3FB8AA3B, %f89;
	fma.rn.f32 	%f91, %f84, 0f32A57060, %f90;
	mov.b32 	%r94, %f87;
	shl.b32 	%r95, %r94, 23;
	mov.b32 	%f92, %r95;
	ex2.approx.ftz.f32 	%f93, %f91;
	mul.f32 	%f94, %f93, %f92;
	div.rn.f32 	%f95, %f94, %f2;
	cvt.s64.s32 	%rd8, %r91;
	add.s64 	%rd9, %rd1, %rd8;
	ld.global.u8 	%rs3, [%rd9];
	cvt.rn.f32.u16 	%f96, %rs3;
	fma.rn.f32 	%f97, %f95, %f96, %f78;
	add.f32 	%f98, %f79, %f95;
	add.s32 	%r96, %r136, 3;
	max.s32 	%r97, %r96, 0;
	min.s32 	%r98, %r97, %r4;
	add.s32 	%r99, %r98, %r16;
	mad.lo.s32 	%r100, %r99, 3, %r134;
	mad.lo.s32 	%r101, %r75, %r75, %r17;
	cvt.rn.f32.u32 	%f99, %r101;
	sqrt.rn.f32 	%f100, %f99;
	neg.f32 	%f101, %f100;
	mul.f32 	%f102, %f100, %f101;
	div.rn.f32 	%f103, %f102, %f1;
	fma.rn.f32 	%f104, %f103, 0f3BBB989D, 0f3F000000;
	cvt.sat.f32.f32 	%f105, %f104;
	fma.rm.f32 	%f106, %f105, %f48, %f47;
	add.f32 	%f107, %f106, 0fCB40007F;
	neg.f32 	%f108, %f107;
	fma.rn.f32 	%f109, %f103, 0f3FB8AA3B, %f108;
	fma.rn.f32 	%f110, %f103, 0f32A57060, %f109;
	mov.b32 	%r102, %f106;
	shl.b32 	%r103, %r102, 23;
	mov.b32 	%f111, %r103;
	ex2.approx.ftz.f32 	%f112, %f110;
	mul.f32 	%f113, %f112, %f111;
	div.rn.f32 	%f114, %f113, %f2;
	cvt.s64.s32 	%rd10, %r100;
	add.s64 	%rd11, %rd1, %rd10;
	ld.global.u8 	%rs4, [%rd11];
	cvt.rn.f32.u16 	%f115, %rs4;
	fma.rn.f32 	%f187, %f114, %f115, %f97;
	add.f32 	%f188, %f98, %f114;
	add.s32 	%r138, %r138, 4;
	add.s32 	%r137, %r137, 4;
	add.s32 	%r136, %r136, 4;
	setp.ne.s32 	%p8, %r137, 0;
	@%p8 bra 	$L__BB0_7;
	add.s32 	%r140, %r138, -1;
$L__BB0_9:
	setp.eq.s32 	%p9, %r9, 0;
	@%p9 bra 	$L__BB0_14;
	setp.eq.s32 	%p10, %r9, 1;
	@%p10 bra 	$L__BB0_12;
	add.s32 	%r104, %r140, %r1;
	max.s32 	%r105, %r104, 0;
	min.s32 	%r106, %r105, %r4;
	add.s32 	%r107, %r106, %r16;
	mad.lo.s32 	%r108, %r107, 3, %r134;
	mul.lo.s32 	%r109, %r140, %r140;
	add.s32 	%r110, %r109, %r17;
	cvt.rn.f32.u32 	%f117, %r110;
	sqrt.rn.f32 	%f118, %f117;
	neg.f32 	%f119, %f118;
	mul.f32 	%f120, %f118, %f119;
	div.rn.f32 	%f121, %f120, %f1;
	fma.rn.f32 	%f122, %f121, 0f3BBB989D, 0f3F000000;
	cvt.sat.f32.f32 	%f123, %f122;
	mov.f32 	%f124, 0f4B400001;
	mov.f32 	%f125, 0f437C0000;
	fma.rm.f32 	%f126, %f123, %f125, %f124;
	add.f32 	%f127, %f126, 0fCB40007F;
	neg.f32 	%f128, %f127;
	fma.rn.f32 	%f129, %f121, 0f3FB8AA3B, %f128;
	fma.rn.f32 	%f130, %f121, 0f32A57060, %f129;
	mov.b32 	%r111, %f126;
	shl.b32 	%r112, %r111, 23;
	mov.b32 	%f131, %r112;
	ex2.approx.ftz.f32 	%f132, %f130;
	mul.f32 	%f133, %f132, %f131;
	div.rn.f32 	%f134, %f133, %f2;
	cvt.s64.s32 	%rd12, %r108;
	add.s64 	%rd13, %rd1, %rd12;
	ld.global.u8 	%rs5, [%rd13];
	cvt.rn.f32.u16 	%f135, %rs5;
	fma.rn.f32 	%f136, %f134, %f135, %f187;
	add.f32 	%f137, %f188, %f134;
	add.s32 	%r113, %r109, %r140;
	add.s32 	%r114, %r140, %r113;
	add.s32 	%r115, %r104, 1;
	max.s32 	%r116, %r115, 0;
	min.s32 	%r117, %r116, %r4;
	add.s32 	%r118, %r117, %r16;
	mad.lo.s32 	%r119, %r118, 3, %r134;
	add.s32 	%r120, %r114, %r17;
	add.s32 	%r121, %r120, 1;
	cvt.rn.f32.u32 	%f138, %r121;
	sqrt.rn.f32 	%f139, %f138;
	neg.f32 	%f140, %f139;
	mul.f32 	%f141, %f139, %f140;
	div.rn.f32 	%f142, %f141, %f1;
	fma.rn.f32 	%f143, %f142, 0f3BBB989D, 0f3F000000;
	cvt.sat.f32.f32 	%f144, %f143;
	fma.rm.f32 	%f145, %f144, %f125, %f124;
	add.f32 	%f146, %f145, 0fCB40007F;
	neg.f32 	%f147, %f146;
	fma.rn.f32 	%f148, %f142, 0f3FB8AA3B, %f147;
	fma.rn.f32 	%f149, %f142, 0f32A57060, %f148;
	mov.b32 	%r122, %f145;
	shl.b32 	%r123, %r122, 23;
	mov.b32 	%f150, %r123;
	ex2.approx.ftz.f32 	%f151, %f149;
	mul.f32 	%f152, %f151, %f150;
	div.rn.f32 	%f153, %f152, %f2;
	cvt.s64.s32 	%rd14, %r119;
	add.s64 	%rd15, %rd1, %rd14;
	ld.global.u8 	%rs6, [%rd15];
	cvt.rn.f32.u16 	%f154, %rs6;
	fma.rn.f32 	%f187, %f153, %f154, %f136;
	add.f32 	%f188, %f137, %f153;
	add.s32 	%r140, %r140, 2;
$L__BB0_12:
	setp.eq.s32 	%p11, %r10, 0;
	@%p11 bra 	$L__BB0_14;
	add.s32 	%r124, %r140, %r1;
	max.s32 	%r125, %r124, 0;
	min.s32 	%r126, %r125, %r4;
	add.s32 	%r127, %r126, %r16;
	mad.lo.s32 	%r128, %r127, 3, %r134;
	mad.lo.s32 	%r129, %r140, %r140, %r17;
	cvt.rn.f32.u32 	%f155, %r129;
	sqrt.rn.f32 	%f156, %f155;
	neg.f32 	%f157, %f156;
	mul.f32 	%f158, %f156, %f157;
	div.rn.f32 	%f159, %f158, %f1;
	fma.rn.f32 	%f160, %f159, 0f3BBB989D, 0f3F000000;
	cvt.sat.f32.f32 	%f161, %f160;
	mov.f32 	%f162, 0f4B400001;
	mov.f32 	%f163, 0f437C0000;
	fma.rm.f32 	%f164, %f161, %f163, %f162;
	add.f32 	%f165, %f164, 0fCB40007F;
	neg.f32 	%f166, %f165;
	fma.rn.f32 	%f167, %f159, 0f3FB8AA3B, %f166;
	fma.rn.f32 	%f168, %f159, 0f32A57060, %f167;
	mov.b32 	%r130, %f164;
	shl.b32 	%r131, %r130, 23;
	mov.b32 	%f169, %r131;
	ex2.approx.ftz.f32 	%f170, %f168;
	mul.f32 	%f171, %f170, %f169;
	div.rn.f32 	%f172, %f171, %f2;
	cvt.s64.s32 	%rd16, %r128;
	add.s64 	%rd17, %rd1, %rd16;
	ld.global.u8 	%rs7, [%rd17];
	cvt.rn.f32.u16 	%f173, %rs7;
	fma.rn.f32 	%f187, %f172, %f173, %f187;
	add.f32 	%f188, %f188, %f172;
$L__BB0_14:
	add.s32 	%r135, %r15, 1;
	setp.ne.s32 	%p12, %r15, %r7;
	@%p12 bra 	$L__BB0_5;
$L__BB0_15:
	ld.param.u64 	%rd21, [_Z22concentricGaussianBlurPhS_iiiifii_param_1];
	div.rn.f32 	%f174, %f187, %f188;
	cvt.rzi.u32.f32 	%r132, %f174;
	add.s32 	%r133, %r134, %r3;
	cvt.s64.s32 	%rd18, %r133;
	cvta.to.global.u64 	%rd19, %rd21;
	add.s64 	%rd20, %rd19, %rd18;
	st.global.u8 	[%rd20], %r132;
	add.s32 	%r134, %r134, 1;
	setp.ne.s32 	%p13, %r134, 3;
	@%p13 bra 	$L__BB0_3;
$L__BB0_16:
	ret;

}


// ===== COMPILED SASS (sm_100) =====

	.target	sm_100

	.elftype	@"ET_EXEC"


//--------------------- .note.nv.tkinfo           --------------------------
	.section	.note.nv.tkinfo,"",@"SHT_NOTE"
	.sectionflags	@"SHF_NOTE_NV_TKINFO"
	.tkinfo
        /*0018*/ 	.word	0x00000002
        /*0030*/ 	.string	""
        /*0030*/ 	.string	"ptxas"
        /*0030*/ 	.string	"Cuda compilation tools, release 13.0, V13.0.88"
        /*0030*/ 	.string	"Build cuda_13.0.r13.0/compiler.36424714_0"
        /*0030*/ 	.string	"-arch sm_100 -m 64 "



//--------------------- .note.nv.cuinfo           --------------------------
	.section	.note.nv.cuinfo,"",@"SHT_NOTE"
	.sectionflags	@"SHF_NOTE_NV_CUINFO"
        /*0018*/ 	.short	0x0002
        /*001a*/ 	.short	0x0064
        /*001c*/ 	.short	0x0082
	.zero		2


//--------------------- .nv.info                  --------------------------
	.section	.nv.info,"",@"SHT_CUDA_INFO"
	.align	4


	//----- nvinfo : EIATTR_REGCOUNT
	.align		4
        /*0000*/ 	.byte	0x04, 0x2f
        /*0002*/ 	.short	(.L_1 - .L_0)
	.align		4
.L_0:
        /*0004*/ 	.word	index@(_Z22concentricGaussianBlurPhS_iiiifii)
        /*0008*/ 	.word	0x00000027


	//----- nvinfo : EIATTR_FRAME_SIZE
	.align		4
.L_1:
        /*000c*/ 	.byte	0x04, 0x11
        /*000e*/ 	.short	(.L_3 - .L_2)
	.align		4
.L_2:
        /*0010*/ 	.word	index@($__internal_1_$__cuda_sm3x_div_rn_noftz_f32_slowpath)
        /*0014*/ 	.word	0x00000000


	//----- nvinfo : EIATTR_FRAME_SIZE
	.align		4
.L_3:
        /*0018*/ 	.byte	0x04, 0x11
        /*001a*/ 	.short	(.L_5 - .L_4)
	.align		4
.L_4:
        /*001c*/ 	.word	index@($__internal_0_$__cuda_sm20_sqrt_rn_f32_slowpath)
        /*0020*/ 	.word	0x00000000


	//----- nvinfo : EIATTR_FRAME_SIZE
	.align		4
.L_5:
        /*0024*/ 	.byte	0x04, 0x11
        /*0026*/ 	.short	(.L_7 - .L_6)
	.align		4
.L_6:
        /*0028*/ 	.word	index@(_Z22concentricGaussianBlurPhS_iiiifii)
        /*002c*/ 	.word	0x00000000


	//----- nvinfo : EIATTR_MIN_STACK_SIZE
	.align		4
.L_7:
        /*0030*/ 	.byte	0x04, 0x12
        /*0032*/ 	.short	(.L_9 - .L_8)
	.align		4
.L_8:
        /*0034*/ 	.word	index@(_Z22concentricGaussianBlurPhS_iiiifii)
        /*0038*/ 	.word	0x00000000
.L_9:


//--------------------- .nv.compat                --------------------------
	.section	.nv.compat,"",@"SHT_CUDA_COMPAT_INFO"
	.align	4
        /*0000*/ 	.byte	0x02, 0x09, 0x00, 0x00, 0x02, 0x02, 0x01, 0x00, 0x02, 0x05, 0x05, 0x00, 0x03, 0x07, 0x01, 0x01
        /*0010*/ 	.byte	0x02, 0x03, 0x00, 0x00, 0x02, 0x06, 0x01, 0x00, 0x04, 0x0b, 0x08, 0x00, 0x01, 0x00, 0x00, 0x00
        /*0020*/ 	.byte	0x00, 0x00, 0x00, 0x00


//--------------------- .nv.info._Z22concentricGaussianBlurPhS_iiiifii --------------------------
	.section	.nv.info._Z22concentricGaussianBlurPhS_iiiifii,"",@"SHT_CUDA_INFO"
	.sectionflags	@""
	.align	4


	//----- nvinfo : EIATTR_CUDA_API_VERSION
	.align		4
        /*0000*/ 	.byte	0x04, 0x37
        /*0002*/ 	.short	(.L_11 - .L_10)
.L_10:
        /*0004*/ 	.word	0x00000082


	//----- nvinfo : EIATTR_KPARAM_INFO
	.align		4
.L_11:
        /*0008*/ 	.byte	0x04, 0x17
        /*000a*/ 	.short	(.L_13 - .L_12)
.L_12:
        /*000c*/ 	.word	0x00000000
        /*0010*/ 	.short	0x0008
        /*0012*/ 	.short	0x0028
        /*0014*/ 	.byte	0x00, 0xf0, 0x11, 0x00


	//----- nvinfo : EIATTR_KPARAM_INFO
	.align		4
.L_13:
        /*0018*/ 	.byte	0x04, 0x17
        /*001a*/ 	.short	(.L_15 - .L_14)
.L_14:
        /*001c*/ 	.word	0x00000000
        /*0020*/ 	.short	0x0007
        /*0022*/ 	.short	0x0024
        /*0024*/ 	.byte	0x00, 0xf0, 0x11, 0x00


	//----- nvinfo : EIATTR_KPARAM_INFO
	.align		4
.L_15:
        /*0028*/ 	.byte	0x04, 0x17
        /*002a*/ 	.short	(.L_17 - .L_16)
.L_16:
        /*002c*/ 	.word	0x00000000
        /*0030*/ 	.short	0x0006
        /*0032*/ 	.short	0x0020
        /*0034*/ 	.byte	0x00, 0xf0, 0x11, 0x00


	//----- nvinfo : EIATTR_KPARAM_INFO
	.align		4
.L_17:
        /*0038*/ 	.byte	0x04, 0x17
        /*003a*/ 	.short	(.L_19 - .L_18)
.L_18:
        /*003c*/ 	.word	0x00000000
        /*0040*/ 	.short	0x0005
        /*0042*/ 	.short	0x001c
        /*0044*/ 	.byte	0x00, 0xf0, 0x11, 0x00


	//----- nvinfo : EIATTR_KPARAM_INFO
	.align		4
.L_19:
        /*0048*/ 	.byte	0x04, 0x17
        /*004a*/ 	.short	(.L_21 - .L_20)
.L_20:
        /*004c*/ 	.word	0x00000000
        /*0050*/ 	.short	0x0004
        /*0052*/ 	.short	0x0018
        /*0054*/ 	.byte	0x00, 0xf0, 0x11, 0x00


	//----- nvinfo : EIATTR_KPARAM_INFO
	.align		4
.L_21:
        /*0058*/ 	.byte	0x04, 0x17
        /*005a*/ 	.short	(.L_23 - .L_22)
.L_22:
        /*005c*/ 	.word	0x00000000
        /*0060*/ 	.short	0x0003
        /*0062*/ 	.short	0x0014
        /*0064*/ 	.byte	0x00, 0xf0, 0x11, 0x00


	//----- nvinfo : EIATTR_KPARAM_INFO
	.align		4
.L_23:
        /*0068*/ 	.byte	0x04, 0x17
        /*006a*/ 	.short	(.L_25 - .L_24)
.L_24:
        /*006c*/ 	.word	0x00000000
        /*0070*/ 	.short	0x0002
        /*0072*/ 	.short	0x0010
        /*0074*/ 	.byte	0x00, 0xf0, 0x11, 0x00


	//----- nvinfo : EIATTR_KPARAM_INFO
	.align		4
.L_25:
        /*0078*/ 	.byte	0x04, 0x17
        /*007a*/ 	.short	(.L_27 - .L_26)
.L_26:
        /*007c*/ 	.word	0x00000000
        /*0080*/ 	.short	0x0001
        /*0082*/ 	.short	0x0008
        /*0084*/ 	.byte	0x00, 0xf5, 0x21, 0x00


	//----- nvinfo : EIATTR_KPARAM_INFO
	.align		4
.L_27:
        /*0088*/ 	.byte	0x04, 0x17
        /*008a*/ 	.short	(.L_29 - .L_28)
.L_28:
        /*008c*/ 	.word	0x00000000
        /*0090*/ 	.short	0x0000
        /*0092*/ 	.short	0x0000
        /*0094*/ 	.byte	0x00, 0xf5, 0x21, 0x00


	//----- nvinfo : EIATTR_SPARSE_MMA_MASK
	.align		4
.L_29:
        /*0098*/ 	.byte	0x03, 0x50
        /*009a*/ 	.short	0x0000


	//----- nvinfo : EIATTR_MAXREG_COUNT
	.align		4
        /*009c*/ 	.byte	0x03, 0x1b
        /*009e*/ 	.short	0x00ff


	//----- nvinfo : EIATTR_MERCURY_ISA_VERSION
	.align		4
        /*00a0*/ 	.byte	0x03, 0x5f
        /*00a2*/ 	.short	0x0101


	//----- nvinfo : EIATTR_VRC_CTA_INIT_COUNT
	.align		4
        /*00a4*/ 	.byte	0x02, 0x4a
	.zero		1
	.zero		1


	//----- nvinfo : EIATTR_EXIT_INSTR_OFFSETS
	.align		4
        /*00a8*/ 	.byte	0x04, 0x1c
        /*00aa*/ 	.short	(.L_31 - .L_30)


	//   ....[0]....
.L_30:
        /*00ac*/ 	.word	0x000000c0


	//   ....[1]....
        /*00b0*/ 	.word	0x00000130


	//   ....[2]....
        /*00b4*/ 	.word	0x00002710


	//----- nvinfo : EIATTR_CRS_STACK_SIZE
	.align		4
.L_31:
        /*00b8*/ 	.byte	0x04, 0x1e
        /*00ba*/ 	.short	(.L_33 - .L_32)
.L_32:
        /*00bc*/ 	.word	0x00000000


	//----- nvinfo : EIATTR_CBANK_PARAM_SIZE
	.align		4
.L_33:
        /*00c0*/ 	.byte	0x03, 0x19
        /*00c2*/ 	.short	0x002c


	//----- nvinfo : EIATTR_PARAM_CBANK
	.align		4
        /*00c4*/ 	.byte	0x04, 0x0a
        /*00c6*/ 	.short	(.L_35 - .L_34)
	.align		4
.L_34:
        /*00c8*/ 	.word	index@(.nv.constant0._Z22concentricGaussianBlurPhS_iiiifii)
        /*00cc*/ 	.short	0x0380
        /*00ce*/ 	.short	0x002c


	//----- nvinfo : EIATTR_SW_WAR
	.align		4
.L_35:
        /*00d0*/ 	.byte	0x04, 0x36
        /*00d2*/ 	.short	(.L_37 - .L_36)
.L_36:
        /*00d4*/ 	.word	0x00000008
.L_37:


//--------------------- .nv.callgraph             --------------------------
	.section	.nv.callgraph,"",@"SHT_CUDA_CALLGRAPH"
	.align	4
	.sectionentsize	8
	.align		4
        /*0000*/ 	.word	0x00000000
	.align		4
        /*0004*/ 	.word	0xffffffff
	.align		4
        /*0008*/ 	.word	0x00000000
	.align		4
        /*000c*/ 	.word	0xfffffffe
	.align		4
        /*0010*/ 	.word	0x00000000
	.align		4
        /*0014*/ 	.word	0xfffffffd
	.align		4
        /*0018*/ 	.word	0x00000000
	.align		4
        /*001c*/ 	.word	0xfffffffc


//--------------------- .text._Z22concentricGaussianBlurPhS_iiiifii --------------------------
	.section	.text._Z22concentricGaussianBlurPhS_iiiifii,"ax",@progbits
	.align	128
        .global         _Z22concentricGaussianBlurPhS_iiiifii
        .type           _Z22concentricGaussianBlurPhS_iiiifii,@function
        .size           _Z22concentricGaussianBlurPhS_iiiifii,(.L_x_84 - _Z22concentricGaussianBlurPhS_iiiifii)
        .other          _Z22concentricGaussianBlurPhS_iiiifii,@"STO_CUDA_ENTRY STV_DEFAULT"
_Z22concentricGaussianBlurPhS_iiiifii:
.text._Z22concentricGaussianBlurPhS_iiiifii:
[----:B------:R-:W-:Y:S01]  /*0000*/  LDC R1, c[0x0][0x37c] ;  /* 0x0000df00ff017b82 */ /* 0x000fe20000000800 */
[----:B------:R-:W0:Y:S07]  /*0010*/  S2R R0, SR_TID.Y ;  /* 0x0000000000007919 */ /* 0x000e2e0000002200 */
[----:B------:R-:W1:Y:S01]  /*0020*/  LDC R24, c[0x0][0x360] ;  /* 0x0000d800ff187b82 */ /* 0x000e620000000800 */
[----:B------:R-:W2:Y:S01]  /*0030*/  LDCU.64 UR6, c[0x0][0x390] ;  /* 0x00007200ff0677ac */ /* 0x000ea20008000a00 */
[----:B------:R-:W1:Y:S06]  /*0040*/  S2R R3, SR_TID.X ;  /* 0x0000000000037919 */ /* 0x000e6c0000002100 */
[----:B------:R-:W0:Y:S08]  /*0050*/  S2UR UR5, SR_CTAID.Y ;  /* 0x00000000000579c3 */ /* 0x000e300000002600 */
[----:B------:R-:W0:Y:S08]  /*0060*/  LDC R25, c[0x0][0x364] ;  /* 0x0000d900ff197b82 */ /* 0x000e300000000800 */
[----:B------:R-:W1:Y:S01]  /*0070*/  S2UR UR4, SR_CTAID.X ;  /* 0x00000000000479c3 */ /* 0x000e620000002500 */
[----:B0-----:R-:W-:-:S05]  /*0080*/  IMAD R25, R25, UR5, R0 ;  /* 0x0000000519197c24 */ /* 0x001fca000f8e0200 */
[----:B--2---:R-:W-:Y:S01]  /*0090*/  ISETP.GE.AND P0, PT, R25, UR7, PT ;  /* 0x0000000719007c0c */ /* 0x004fe2000bf06270 */
[----:B-1----:R-:W-:-:S05]  /*00a0*/  IMAD R24, R24, UR4, R3 ;  /* 0x0000000418187c24 */ /* 0x002fca000f8e0203 */
[----:B------:R-:W-:-:S13]  /*00b0*/  ISETP.GE.OR P0, PT, R24, UR6, P0 ;  /* 0x0000000618007c0c */ /* 0x000fda0008706670 */
[----:B------:R-:W-:Y:S05]  /*00c0*/  @P0 EXIT ;  /* 0x000000000000094d */ /* 0x000fea0003800000 */
[----:B------:R-:W-:Y:S01]  /*00d0*/  HFMA2 R0, -RZ, RZ, 0, 1.78813934326171875e-07 ;  /* 0x00000003ff007431 */ /* 0x000fe200000001ff */
[----:B------:R-:W-:Y:S02]  /*00e0*/  UIMAD UR4, UR7, UR6, URZ ;  /* 0x00000006070472a4 */ /* 0x000fe4000f8e02ff */
[----:B------:R-:W-:Y:S02]  /*00f0*/  IMAD R23, R25, UR6, R24 ;  /* 0x0000000619177c24 */ /* 0x000fe4000f8e0218 */
[----:B------:R-:W-:Y:S02]  /*0100*/  UIMAD UR4, UR4, 0x3, URZ ;  /* 0x00000003040478a4 */ /* 0x000fe4000f8e02ff */
[----:B------:R-:W-:-:S05]  /*0110*/  IMAD R0, R23, R0, 0x2 ;  /* 0x0000000217007424 */ /* 0x000fca00078e0200 */
[----:B------:R-:W-:-:S13]  /*0120*/  ISETP.GE.AND P0, PT, R0, UR4, PT ;  /* 0x0000000400007c0c */ /* 0x000fda000bf06270 */
[----:B------:R-:W-:Y:S05]  /*0130*/  @P0 EXIT ;  /* 0x000000000000094d */ /* 0x000fea0003800000 */
[----:B------:R-:W0:Y:S01]  /*0140*/  LDCU.64 UR4, c[0x0][0x398] ;  /* 0x00007300ff0477ac */ /* 0x000e220008000a00 */
[----:B------:R-:W-:Y:S01]  /*0150*/  BSSY.RECONVERGENT B0, `(.L_x_0) ;  /* 0x0000012000007945 */ /* 0x000fe20003800200 */
[----:B0-----:R-:W-:Y:S02]  /*0160*/  IADD3 R2, PT, PT, R25, -UR5, RZ ;  /* 0x8000000519027c10 */ /* 0x001fe4000fffe0ff */
[----:B------:R-:W-:Y:S02]  /*0170*/  IADD3 R0, PT, PT, R24, -UR4, RZ ;  /* 0x8000000418007c10 */ /* 0x000fe4000fffe0ff */
[----:B------:R-:W-:Y:S02]  /*0180*/  I2FP.F32.S32 R2, R2 ;  /* 0x0000000200027245 */ /* 0x000fe40000201400 */
[----:B------:R-:W-:-:S03]  /*0190*/  I2FP.F32.S32 R0, R0 ;  /* 0x0000000000007245 */ /* 0x000fc60000201400 */
[----:B------:R-:W-:-:S04]  /*01a0*/  FMUL R3, R2, R2 ;  /* 0x0000000202037220 */ /* 0x000fc80000400000 */
[----:B------:R-:W-:-:S04]  /*01b0*/  FFMA R2, R0, R0, R3 ;  /* 0x0000000000027223 */ /* 0x000fc80000000003 */
[----:B------:R0:W1:Y:S01]  /*01c0*/  MUFU.RSQ R3, R2 ;  /* 0x0000000200037308 */ /* 0x0000620000001400 */
[----:B------:R-:W-:-:S04]  /*01d0*/  IADD3 R0, PT, PT, R2, -0xd000000, RZ ;  /* 0xf300000002007810 */ /* 0x000fc80007ffe0ff */
[----:B------:R-:W-:-:S13]  /*01e0*/  ISETP.GT.U32.AND P0, PT, R0, 0x727fffff, PT ;  /* 0x727fffff0000780c */ /* 0x000fda0003f04070 */
[----:B01----:R-:W-:Y:S05]  /*01f0*/  @!P0 BRA `(.L_x_1) ;  /* 0x00000000000c8947 */ /* 0x003fea0003800000 */
[----:B------:R-:W-:-:S07]  /*0200*/  MOV R0, 0x220 ;  /* 0x0000022000007802 */ /* 0x000fce0000000f00 */
[----:B------:R-:W-:Y:S05]  /*0210*/  CALL.REL.NOINC `($__internal_0_$__cuda_sm20_sqrt_rn_f32_slowpath) ;  /* 0x0000002400407944 */ /* 0x000fea0003c00000 */
[----:B------:R-:W-:Y:S05]  /*0220*/  BRA `(.L_x_2) ;  /* 0x0000000000107947 */ /* 0x000fea0003800000 */
.L_x_1:
[----:B------:R-:W-:Y:S01]  /*0230*/  FMUL.FTZ R27, R2, R3 ;  /* 0x00000003021b7220 */ /* 0x000fe20000410000 */
[----:B------:R-:W-:-:S03]  /*0240*/  FMUL.FTZ R3, R3, 0.5 ;  /* 0x3f00000003037820 */ /* 0x000fc60000410000 */
[----:B------:R-:W-:-:S04]  /*0250*/  FFMA R2, -R27, R27, R2 ;  /* 0x0000001b1b027223 */ /* 0x000fc80000000102 */
[----:B------:R-:W-:-:S07]  /*0260*/  FFMA R27, R2, R3, R27 ;  /* 0x00000003021b7223 */ /* 0x000fce000000001b */
.L_x_2:
[----:B------:R-:W-:Y:S05]  /*0270*/  BSYNC.RECONVERGENT B0 ;  /* 0x0000000000007941 */ /* 0x000fea0003800200 */
.L_x_0:
[----:B------:R-:W0:Y:S01]  /*0280*/  LDC R4, c[0x0][0x3a0] ;  /* 0x0000e800ff047b82 */ /* 0x000e220000000800 */
[----:B------:R-:W-:Y:S01]  /*0290*/  BSSY.RECONVERGENT B0, `(.L_x_3) ;  /* 0x000000f000007945 */ /* 0x000fe20003800200 */
[----:B0-----:R-:W0:Y:S01]  /*02a0*/  MUFU.RCP R0, R4 ;  /* 0x0000000400007308 */ /* 0x001e220000001000 */
[----:B------:R-:W-:-:S07]  /*02b0*/  FSETP.GT.AND P2, PT, R27, R4, PT ;  /* 0x000000041b00720b */ /* 0x000fce0003f44000 */
[----:B------:R-:W1:Y:S01]  /*02c0*/  FCHK P0, R27, R4 ;  /* 0x000000041b007302 */ /* 0x000e620000000000 */
[----:B0-----:R-:W-:-:S04]  /*02d0*/  FFMA R3, R0, -R4, 1 ;  /* 0x3f80000000037423 */ /* 0x001fc80000000804 */
[----:B------:R-:W-:-:S04]  /*02e0*/  FFMA R0, R0, R3, R0 ;  /* 0x0000000300007223 */ /* 0x000fc80000000000 */
[----:B------:R-:W-:-:S04]  /*02f0*/  FFMA R2, R0, R27, RZ ;  /* 0x0000001b00027223 */ /* 0x000fc800000000ff */
[----:B------:R-:W-:-:S04]  /*0300*/  FFMA R3, R2, -R4, R27 ;  /* 0x8000000402037223 */ /* 0x000fc8000000001b */
[----:B------:R-:W-:Y:S01]  /*0310*/  FFMA R0, R0, R3, R2 ;  /* 0x0000000300007223 */ /* 0x000fe20000000002 */
[----:B-1----:R-:W-:Y:S06]  /*0320*/  @!P0 BRA `(.L_x_4) ;  /* 0x0000000000148947 */ /* 0x002fec0003800000 */
[----:B------:R-:W0:Y:S01]  /*0330*/  LDCU UR4, c[0x0][0x3a0] ;  /* 0x00007400ff0477ac */ /* 0x000e220008000800 */
[----:B------:R-:W-:Y:S01]  /*0340*/  IMAD.MOV.U32 R32, RZ, RZ, R27 ;  /* 0x000000ffff207224 */ /* 0x000fe200078e001b */
[----:B------:R-:W-:Y:S02]  /*0350*/  MOV R26, 0x380 ;  /* 0x00000380001a7802 */ /* 0x000fe40000000f00 */
[----:B0-----:R-:W-:-:S07]  /*0360*/  MOV R0, UR4 ;  /* 0x0000000400007c02 */ /* 0x001fce0008000f00 */
[----:B------:R-:W-:Y:S05]  /*0370*/  CALL.REL.NOINC `($__internal_1_$__cuda_sm3x_div_rn_noftz_f32_slowpath) ;  /* 0x0000002400407944 */ /* 0x000fea0003c00000 */
.L_x_4:
[----:B------:R-:W-:Y:S05]  /*0380*/  BSYNC.RECONVERGENT B0 ;  /* 0x0000000000007941 */ /* 0x000fea0003800200 */
.L_x_3:
[----:B------:R-:W0:Y:S01]  /*0390*/  LDCU UR4, c[0x0][0x3a8] ;  /* 0x00007500ff0477ac */ /* 0x000e220008000800 */
[----:B------:R-:W-:Y:S01]  /*03a0*/  HFMA2 R5, -RZ, RZ, 1.666015625, -0.052093505859375 ;  /* 0x3eaaaaabff057431 */ /* 0x000fe200000001ff */
[----:B------:R-:W-:Y:S01]  /*03b0*/  MOV R4, 0x40400000 ;  /* 0x4040000000047802 */ /* 0x000fe20000000f00 */
[----:B------:R-:W-:Y:S01]  /*03c0*/  BSSY.RECONVERGENT B0, `(.L_x_5) ;  /* 0x0000017000007945 */ /* 0x000fe20003800200 */
[----:B------:R-:W0:Y:S02]  /*03d0*/  LDCU UR5, c[0x0][0x3a4] ;  /* 0x00007480ff0577ac */ /* 0x000e240008000800 */
[----:B0-----:R-:W-:-:S06]  /*03e0*/  UIADD3 UR4, UPT, UPT, UR4, -UR5, URZ ;  /* 0x8000000504047290 */ /* 0x001fcc000fffe0ff */
[----:B------:R-:W-:-:S05]  /*03f0*/  I2FP.F32.S32 R3, UR4 ;  /* 0x0000000400037c45 */ /* 0x000fca0008201400 */
[----:B------:R-:W-:-:S06]  /*0400*/  FMUL R0, R3, R0 ;  /* 0x0000000003007220 */ /* 0x000fcc0000400000 */
[----:B------:R-:W0:Y:S02]  /*0410*/  F2I.TRUNC.NTZ R0, R0 ;  /* 0x0000000000007305 */ /* 0x000e24000020f100 */
[----:B0-----:R-:W-:-:S04]  /*0420*/  IADD3 R2, PT, PT, R0, UR5, RZ ;  /* 0x0000000500027c10 */ /* 0x001fc8000fffe0ff */
[----:B------:R-:W-:Y:S01]  /*0430*/  SEL R3, R2, 0x1, !P2 ;  /* 0x0000000102037807 */ /* 0x000fe20005000000 */
[----:B------:R-:W-:-:S03]  /*0440*/  FFMA R2, R5, -R4, 1 ;  /* 0x3f80000005027423 */ /* 0x000fc60000000804 */
[----:B------:R-:W-:Y:S01]  /*0450*/  LOP3.LUT R22, R3, 0x1, RZ, 0xfc, !PT ;  /* 0x0000000103167812 */ /* 0x000fe200078efcff */
[----:B------:R-:W-:-:S03]  /*0460*/  FFMA R5, R2, R5, 0.3333333432674407959 ;  /* 0x3eaaaaab02057423 */ /* 0x000fc60000000005 */
[-C--:B------:R-:W-:Y:S02]  /*0470*/  I2FP.F32.S32 R32, R22.reuse ;  /* 0x0000001600207245 */ /* 0x080fe40000201400 */
[----:B------:R-:W-:Y:S02]  /*0480*/  LEA.HI R21, R3, R22, RZ, 0x1 ;  /* 0x0000001603157211 */ /* 0x000fe400078f08ff */
[----:B------:R-:W0:Y:S01]  /*0490*/  FCHK P0, R32, 3 ;  /* 0x4040000020007902 */ /* 0x000e220000000000 */
[----:B------:R-:W-:Y:S01]  /*04a0*/  FFMA R0, R32, R5, RZ ;  /* 0x0000000520007223 */ /* 0x000fe200000000ff */
[----:B------:R-:W-:-:S03]  /*04b0*/  SHF.R.S32.HI R21, RZ, 0x1, R21 ;  /* 0x00000001ff157819 */ /* 0x000fc60000011415 */
[----:B------:R-:W-:Y:S02]  /*04c0*/  FFMA R2, R0, -3, R32 ;  /* 0xc040000000027823 */ /* 0x000fe40000000020 */
[----:B------:R-:W-:Y:S02]  /*04d0*/  IMAD.MOV R20, RZ, RZ, -R21 ;  /* 0x000000ffff147224 */ /* 0x000fe400078e0a15 */
[----:B------:R-:W-:Y:S01]  /*04e0*/  FFMA R0, R5, R2, R0 ;  /* 0x0000000205007223 */ /* 0x000fe20000000000 */
[----:B0-----:R-:W-:Y:S06]  /*04f0*/  @!P0 BRA `(.L_x_6) ;  /* 0x00000000000c8947 */ /* 0x001fec0003800000 */
[----:B------:R-:W-:Y:S02]  /*0500*/  MOV R0, 0x40400000 ;  /* 0x4040000000007802 */ /* 0x000fe40000000f00 */
[----:B------:R-:W-:-:S07]  /*0510*/  MOV R26, 0x530 ;  /* 0x00000530001a7802 */ /* 0x000fce0000000f00 */
[----:B------:R-:W-:Y:S05]  /*0520*/  CALL.REL.NOINC `($__internal_1_$__cuda_sm3x_div_rn_noftz_f32_slowpath) ;  /* 0x0000002000d47944 */ /* 0x000fea0003c00000 */
.L_x_6:
[----:B------:R-:W-:Y:S05]  /*0530*/  BSYNC.RECONVERGENT B0 ;  /* 0x0000000000007941 */ /* 0x000fea0003800200 */
.L_x_5:
[C---:B------:R-:W-:Y:S01]  /*0540*/  IADD3 R2, PT, PT, -R21.reuse, RZ, RZ ;  /* 0x000000ff15027210 */ /* 0x040fe20007ffe1ff */
[----:B------:R-:W0:Y:S01]  /*0550*/  LDCU UR4, c[0x0][0x390] ;  /* 0x00007200ff0477ac */ /* 0x000e220008000800 */
[C---:B------:R-:W-:Y:S01]  /*0560*/  IADD3 R15, PT, PT, R21.reuse, 0x1, RZ ;  /* 0x00000001150f7810 */ /* 0x040fe20007ffe0ff */
[C---:B------:R-:W-:Y:S01]  /*0570*/  FADD R19, R0.reuse, R0 ;  /* 0x0000000000137221 */ /* 0x040fe20000000000 */
[----:B------:R-:W-:Y:S01]  /*0580*/  VIMNMX R2, PT, PT, R21, R2, !PT ;  /* 0x0000000215027248 */ /* 0x000fe20007fe0100 */
[----:B------:R-:W-:Y:S01]  /*0590*/  FMUL R18, R0, 2.5066282749176025391 ;  /* 0x40206c9900127820 */ /* 0x000fe20000400000 */
[----:B------:R-:W-:Y:S01]  /*05a0*/  IABS R3, R21 ;  /* 0x0000001500037213 */ /* 0x000fe20000000000 */
[----:B------:R-:W-:Y:S01]  /*05b0*/  FMUL R19, R19, R0 ;  /* 0x0000000013137220 */ /* 0x000fe20000400000 */
[----:B------:R-:W-:Y:S02]  /*05c0*/  HFMA2 R14, -RZ, RZ, 0, 0 ;  /* 0x00000000ff0e7431 */ /* 0x000fe400000001ff */
[----:B------:R-:W-:Y:S01]  /*05d0*/  IMAD.IADD R2, R15, 0x1, R2 ;  /* 0x000000010f027824 */ /* 0x000fe200078e0202 */
[----:B------:R-:W-:Y:S01]  /*05e0*/  MOV R0, R3 ;  /* 0x0000000300007202 */ /* 0x000fe20000000f00 */
[----:B------:R-:W1:Y:S01]  /*05f0*/  LDCU.64 UR6, c[0x0][0x358] ;  /* 0x00006b00ff0677ac */ /* 0x000e620008000a00 */
[----:B------:R-:W-:-:S02]  /*0600*/  IADD3 R17, PT, PT, -R21, 0x1, RZ ;  /* 0x0000000115117810 */ /* 0x000fc40007ffe1ff */
[----:B------:R-:W-:Y:S02]  /*0610*/  LOP3.LUT R2, R2, 0xfffffffc, RZ, 0xc0, !PT ;  /* 0xfffffffc02027812 */ /* 0x000fe400078ec0ff */
[-C--:B------:R-:W-:Y:S02]  /*0620*/  IADD3 R15, PT, PT, R15, R0.reuse, RZ ;  /* 0x000000000f0f7210 */ /* 0x080fe40007ffe0ff */
[----:B------:R-:W-:Y:S01]  /*0630*/  IADD3 R16, PT, PT, R24, -R21, RZ ;  /* 0x8000001518107210 */ /* 0x000fe20007ffe0ff */
[----:B------:R-:W-:Y:S01]  /*0640*/  IMAD.MOV R11, RZ, RZ, -R2 ;  /* 0x000000ffff0b7224 */ /* 0x000fe200078e0a02 */
[----:B------:R-:W-:Y:S01]  /*0650*/  IADD3 R13, PT, PT, R21, R0, RZ ;  /* 0x00000000150d7210 */ /* 0x000fe20007ffe0ff */
[----:B0-----:R-:W-:Y:S01]  /*0660*/  UIADD3 UR4, UPT, UPT, UR4, -0x1, URZ ;  /* 0xffffffff04047890 */ /* 0x001fe2000fffe0ff */
[----:B------:R-:W-:-:S11]  /*0670*/  LOP3.LUT R12, R15, 0x3, RZ, 0xc0, !PT ;  /* 0x000000030f0c7812 */ /* 0x000fd600078ec0ff */
.L_x_69:
[----:B------:R-:W-:Y:S01]  /*0680*/  ISETP.GE.AND P0, PT, R22, -0x1, PT ;  /* 0xffffffff1600780c */ /* 0x000fe20003f06270 */
[----:B0-----:R-:W0:Y:S01]  /*0690*/  LDCU UR5, c[0x0][0x390] ;  /* 0x00007200ff0577ac */ /* 0x001e220008000800 */
[----:B------:R-:W-:Y:S01]  /*06a0*/  BSSY.RECONVERGENT B0, `(.L_x_7) ;  /* 0x00001ef000007945 */ /* 0x000fe20003800200 */
[----:B------:R-:W-:Y:S01]  /*06b0*/  MOV R4, RZ ;  /* 0x000000ff00047202 */ /* 0x000fe20000000f00 */
[----:B------:R-:W2:Y:S01]  /*06c0*/  LDCU.64 UR8, c[0x0][0x380] ;  /* 0x00007000ff0877ac */ /* 0x000ea20008000a00 */
[----:B------:R-:W-:-:S08]  /*06d0*/  MOV R29, RZ ;  /* 0x000000ff001d7202 */ /* 0x000fd00000000f00 */
[----:B------:R-:W-:Y:S05]  /*06e0*/  @!P0 BRA `(.L_x_8) ;  /* 0x0000001c00a88947 */ /* 0x000fea0003800000 */
[----:B------:R-:W-:Y:S01]  /*06f0*/  MOV R29, RZ ;  /* 0x000000ff001d7202 */ /* 0x000fe20000000f00 */
[----:B------:R-:W-:Y:S01]  /*0700*/  IMAD.MOV.U32 R4, RZ, RZ, RZ ;  /* 0x000000ffff047224 */ /* 0x000fe200078e00ff */
[----:B------:R-:W-:-:S07]  /*0710*/  MOV R10, R20 ;  /* 0x00000014000a7202 */ /* 0x000fce0000000f00 */
.L_x_66:
[----:B------:R-:W3:Y:S01]  /*0720*/  LDC R0, c[0x0][0x394] ;  /* 0x0000e500ff007b82 */ /* 0x000ee20000000800 */
[----:B------:R-:W-:Y:S01]  /*0730*/  ISETP.GE.U32.AND P0, PT, R13, 0x3, PT ;  /* 0x000000030d00780c */ /* 0x000fe20003f06070 */
[----:B------:R-:W-:Y:S01]  /*0740*/  BSSY.RECONVERGENT B2, `(.L_x_9) ;  /* 0x0000112000027945 */ /* 0x000fe20003800200 */
[----:B------:R-:W-:Y:S01]  /*0750*/  IABS R3, R21 ;  /* 0x0000001500037213 */ /* 0x000fe20000000000 */
[C---:B------:R-:W-:Y:S01]  /*0760*/  IMAD R8, R10.reuse, R10, RZ ;  /* 0x0000000a0a087224 */ /* 0x040fe200078e02ff */
[C---:B------:R-:W-:Y:S02]  /*0770*/  VIADDMNMX R9, R10.reuse, R25, RZ, !PT ;  /* 0x000000190a097246 */ /* 0x040fe400078001ff */
[C---:B------:R-:W-:Y:S02]  /*0780*/  ISETP.NE.AND P2, PT, R10.reuse, R3, PT ;  /* 0x000000030a00720c */ /* 0x040fe40003f45270 */
[----:B------:R-:W-:Y:S02]  /*0790*/  MOV R7, R20 ;  /* 0x0000001400077202 */ /* 0x000fe40000000f00 */
[----:B------:R-:W-:-:S02]  /*07a0*/  IADD3 R10, PT, PT, R10, 0x1, RZ ;  /* 0x000000010a0a7810 */ /* 0x000fc40007ffe0ff */
[----:B---3--:R-:W-:Y:S01]  /*07b0*/  VIADDMNMX R9, R0, 0xffffffff, R9, PT ;  /* 0xffffffff00097846 */ /* 0x008fe20003800109 */
[----:B------:R-:W-:Y:S06]  /*07c0*/  @!P0 BRA `(.L_x_10) ;  /* 0x0000001000248947 */ /* 0x000fec0003800000 */
[----:B------:R-:W-:Y:S01]  /*07d0*/  BSSY.RECONVERGENT B1, `(.L_x_11) ;  /* 0x0000107000017945 */ /* 0x000fe20003800200 */
[----:B------:R-:W-:Y:S01]  /*07e0*/  MOV R7, R16 ;  /* 0x0000001000077202 */ /* 0x000fe20000000f00 */
[----:B------:R-:W-:Y:S01]  /*07f0*/  IMAD.MOV.U32 R5, RZ, RZ, R17 ;  /* 0x000000ffff057224 */ /* 0x000fe200078e0011 */
[----:B------:R-:W-:-:S07]  /*0800*/  MOV R6, R11 ;  /* 0x0000000b00067202 */ /* 0x000fce0000000f00 */
.L_x_40:
[----:B------:R-:W-:Y:S01]  /*0810*/  IADD3 R3, PT, PT, R5, -0x1, RZ ;  /* 0xffffffff05037810 */ /* 0x000fe20007ffe0ff */
[----:B------:R-:W-:Y:S01]  /*0820*/  BSSY.RECONVERGENT B3, `(.L_x_12) ;  /* 0x0000013000037945 */ /* 0x000fe20003800200 */
[----:B------:R-:W-:-:S03]  /*0830*/  VIMNMX R0, PT, PT, RZ, R7, !PT ;  /* 0x00000007ff007248 */ /* 0x000fc60007fe0100 */
[----:B------:R-:W-:Y:S01]  /*0840*/  IMAD R3, R3, R3, R8 ;  /* 0x0000000303037224 */ /* 0x000fe200078e0208 */
[----:B------:R-:W-:-:S04]  /*0850*/  VIMNMX R0, PT, PT, R0, UR4, PT ;  /* 0x0000000400007c48 */ /* 0x000fc8000bfe0100 */
[----:B------:R-:W-:Y:S01]  /*0860*/  I2FP.F32.U32 R26, R3 ;  /* 0x00000003001a7245 */ /* 0x000fe20000201000 */
[----:B0-----:R-:W-:-:S03]  /*0870*/  IMAD R3, R9, UR5, R0 ;  /* 0x0000000509037c24 */ /* 0x001fc6000f8e0200 */
[----:B------:R-:W-:Y:S01]  /*0880*/  IADD3 R2, PT, PT, R26, -0xd000000, RZ ;  /* 0xf30000001a027810 */ /* 0x000fe20007ffe0ff */
[----:B------:R0:W3:Y:S01]  /*0890*/  MUFU.RSQ R31, R26 ;  /* 0x0000001a001f7308 */ /* 0x0000e20000001400 */
[----:B------:R-:W-:Y:S02]  /*08a0*/  IMAD R3, R3, 0x3, R14 ;  /* 0x0000000303037824 */ /* 0x000fe400078e020e */
[----:B------:R-:W-:-:S13]  /*08b0*/  ISETP.GT.U32.AND P0, PT, R2, 0x727fffff, PT ;  /* 0x727fffff0200780c */ /* 0x000fda0003f04070 */
[----:B0-----:R-:W-:Y:S05]  /*08c0*/  @!P0 BRA `(.L_x_13) ;  /* 0x0000000000108947 */ /* 0x001fea0003800000 */
[----:B------:R-:W-:Y:S02]  /*08d0*/  MOV R2, R26 ;  /* 0x0000001a00027202 */ /* 0x000fe40000000f00 */
[----:B------:R-:W-:-:S07]  /*08e0*/  MOV R0, 0x900 ;  /* 0x0000090000007802 */ /* 0x000fce0000000f00 */
[----:B-123--:R-:W-:Y:S05]  /*08f0*/  CALL.REL.NOINC `($__internal_0_$__cuda_sm20_sqrt_rn_f32_slowpath) ;  /* 0x0000001c00887944 */ /* 0x00efea0003c00000 */
[----:B------:R-:W-:Y:S05]  /*0900*/  BRA `(.L_x_14) ;  /* 0x0000000000107947 */ /* 0x000fea0003800000 */
.L_x_13:
[----:B---3--:R-:W-:Y:S01]  /*0910*/  FMUL.FTZ R27, R26, R31 ;  /* 0x0000001f1a1b7220 */ /* 0x008fe20000410000 */
[----:B------:R-:W-:-:S03]  /*0920*/  FMUL.FTZ R2, R31, 0.5 ;  /* 0x3f0000001f027820 */ /* 0x000fc60000410000 */
[----:B------:R-:W-:-:S04]  /*0930*/  FFMA R0, -R27, R27, R26 ;  /* 0x0000001b1b007223 */ /* 0x000fc8000000011a */
[----:B------:R-:W-:-:S07]  /*0940*/  FFMA R27, R0, R2, R27 ;  /* 0x00000002001b7223 */ /* 0x000fce000000001b */
.L_x_14:
[----:B-12---:R-:W-:Y:S05]  /*0950*/  BSYNC.RECONVERGENT B3 ;  /* 0x0000000000037941 */ /* 0x006fea0003800200 */
.L_x_12:
[----:B------:R-:W0:Y:S01]  /*0960*/  MUFU.RCP R0, R19 ;  /* 0x0000001300007308 */ /* 0x000e220000001000 */
[----:B------:R-:W-:Y:S01]  /*0970*/  FMUL R32, R27, -R27 ;  /* 0x8000001b1b207220 */ /* 0x000fe20000400000 */
[----:B------:R-:W-:Y:S06]  /*0980*/  BSSY.RECONVERGENT B5, `(.L_x_15) ;  /* 0x000000b000057945 */ /* 0x000fec0003800200 */
[----:B------:R-:W1:Y:S01]  /*0990*/  FCHK P0, R32, R19 ;  /* 0x0000001320007302 */ /* 0x000e620000000000 */
[----:B0-----:R-:W-:-:S04]  /*09a0*/  FFMA R31, -R19, R0, 1 ;  /* 0x3f800000131f7423 */ /* 0x001fc80000000100 */
[----:B------:R-:W-:-:S04]  /*09b0*/  FFMA R31, R0, R31, R0 ;  /* 0x0000001f001f7223 */ /* 0x000fc80000000000 */
[----:B------:R-:W-:-:S04]  /*09c0*/  FFMA R0, R32, R31, RZ ;  /* 0x0000001f20007223 */ /* 0x000fc800000000ff */
[----:B------:R-:W-:-:S04]  /*09d0*/  FFMA R2, -R19, R0, R32 ;  /* 0x0000000013027223 */ /* 0x000fc80000000120 */
[----:B------:R-:W-:Y:S01]  /*09e0*/  FFMA R0, R31, R2, R0 ;  /* 0x000000021f007223 */ /* 0x000fe20000000000 */
[----:B-1----:R-:W-:Y:S06]  /*09f0*/  @!P0 BRA `(.L_x_16) ;  /* 0x00000000000c8947 */ /* 0x002fec0003800000 */
[----:B------:R-:W-:Y:S02]  /*0a00*/  MOV R0, R19 ;  /* 0x0000001300007202 */ /* 0x000fe40000000f00 */
[----:B------:R-:W-:-:S07]  /*0a10*/  MOV R26, 0xa30 ;  /* 0x00000a30001a7802 */ /* 0x000fce0000000f00 */
[----:B------:R-:W-:Y:S05]  /*0a20*/  CALL.REL.NOINC `($__internal_1_$__cuda_sm3x_div_rn_noftz_f32_slowpath) ;  /* 0x0000001c00947944 */ /* 0x000fea0003c00000 */
.L_x_16:
[----:B------:R-:W-:Y:S05]  /*0a30*/  BSYNC.RECONVERGENT B5 ;  /* 0x0000000000057941 */ /* 0x000fea0003800200 */
.L_x_15:
[----:B------:R-:W-:Y:S02]  /*0a40*/  HFMA2 R31, -RZ, RZ, 3.7421875, 0 ;  /* 0x437c0000ff1f7431 */ /* 0x000fe400000001ff */
[----:B------:R-:W-:Y:S01]  /*0a50*/  IMAD.MOV.U32 R27, RZ, RZ, 0x3bbb989d ;  /* 0x3bbb989dff1b7424 */ /* 0x000fe200078e00ff */
[----:B------:R-:W-:Y:S03]  /*0a60*/  BSSY.RECONVERGENT B5, `(.L_x_17) ;  /* 0x0000014000057945 */ /* 0x000fe60003800200 */
[----:B------:R-:W-:-:S04]  /*0a70*/  FFMA.SAT R2, R0, R27, 0.5 ;  /* 0x3f00000000027423 */ /* 0x000fc8000000201b */
[----:B------:R-:W-:Y:S02]  /*0a80*/  FFMA.RM R2, R2, R31, 12582913 ;  /* 0x4b40000102027423 */ /* 0x000fe4000000401f */
[----:B------:R-:W0:Y:S02]  /*0a90*/  MUFU.RCP R31, R18 ;  /* 0x00000012001f7308 */ /* 0x000e240000001000 */
[C---:B------:R-:W-:Y:S01]  /*0aa0*/  FADD R27, R2.reuse, -12583039 ;  /* 0xcb40007f021b7421 */ /* 0x040fe20000000000 */
[----:B------:R-:W-:-:S03]  /*0ab0*/  SHF.L.U32 R32, R2, 0x17, RZ ;  /* 0x0000001702207819 */ /* 0x000fc600000006ff */
[----:B------:R-:W-:-:S04]  /*0ac0*/  FFMA R27, R0, 1.4426950216293334961, -R27 ;  /* 0x3fb8aa3b001b7823 */ /* 0x000fc8000000081b */
[----:B------:R-:W-:-:S06]  /*0ad0*/  FFMA R27, R0, 1.925963033500011079e-08, R27 ;  /* 0x32a57060001b7823 */ /* 0x000fcc000000001b */
[----:B------:R-:W1:Y:S01]  /*0ae0*/  MUFU.EX2 R27, R27 ;  /* 0x0000001b001b7308 */ /* 0x000e620000000800 */
[----:B0-----:R-:W-:-:S04]  /*0af0*/  FFMA R0, -R18, R31, 1 ;  /* 0x3f80000012007423 */ /* 0x001fc8000000011f */
[----:B------:R-:W-:Y:S01]  /*0b00*/  FFMA R31, R31, R0, R31 ;  /* 0x000000001f1f7223 */ /* 0x000fe2000000001f */
[----:B-1----:R-:W-:-:S04]  /*0b10*/  FMUL R32, R32, R27 ;  /* 0x0000001b20207220 */ /* 0x002fc80000400000 */
[----:B------:R-:W0:Y:S01]  /*0b20*/  FCHK P0, R32, R18 ;  /* 0x0000001220007302 */ /* 0x000e220000000000 */
[----:B------:R-:W-:-:S04]  /*0b30*/  FFMA R0, R32, R31, RZ ;  /* 0x0000001f20007223 */ /* 0x000fc800000000ff */
[----:B------:R-:W-:-:S04]  /*0b40*/  FFMA R2, -R18, R0, R32 ;  /* 0x0000000012027223 */ /* 0x000fc80000000120 */
[----:B------:R-:W-:Y:S01]  /*0b50*/  FFMA R0, R31, R2, R0 ;  /* 0x000000021f007223 */ /* 0x000fe20000000000 */
[----:B0-----:R-:W-:Y:S06]  /*0b60*/  @!P0 BRA `(.L_x_18) ;  /* 0x00000000000c8947 */ /* 0x001fec0003800000 */
[----:B------:R-:W-:Y:S02]  /*0b70*/  MOV R0, R18 ;  /* 0x0000001200007202 */ /* 0x000fe40000000f00 */
[----:B------:R-:W-:-:S07]  /*0b80*/  MOV R26, 0xba0 ;  /* 0x00000ba0001a7802 */ /* 0x000fce0000000f00 */
[----:B------:R-:W-:Y:S05]  /*0b90*/  CALL.REL.NOINC `($__internal_1_$__cuda_sm3x_div_rn_noftz_f32_slowpath) ;  /* 0x0000001c00387944 */ /* 0x000fea0003c00000 */
.L_x_18:
[----:B------:R-:W-:Y:S05]  /*0ba0*/  BSYNC.RECONVERGENT B5 ;  /* 0x0000000000057941 */ /* 0x000fea0003800200 */
.L_x_17:
[----:B------:R-:W-:-:S04]  /*0bb0*/  IADD3 R2, P0, PT, R3, UR8, RZ ;  /* 0x0000000803027c10 */ /* 0x000fc8000ff1e0ff */
[----:B------:R-:W-:-:S06]  /*0bc0*/  LEA.HI.X.SX32 R3, R3, UR9, 0x1, P0 ;  /* 0x0000000903037c11 */ /* 0x000fcc00080f0eff */
[----:B------:R0:W2:Y:S01]  /*0bd0*/  LDG.E.U8 R3, desc[UR6][R2.64] ;  /* 0x0000000602037981 */ /* 0x0000a2000c1e1100 */
[----:B------:R-:W-:Y:S01]  /*0be0*/  IMAD R30, R5, R5, RZ ;  /* 0x00000005051e7224 */ /* 0x000fe200078e02ff */
[----:B------:R-:W-:Y:S01]  /*0bf0*/  BSSY.RECONVERGENT B3, `(.L_x_19) ;  /* 0x0000016000037945 */ /* 0x000fe20003800200 */
[----:B------:R-:W-:-:S03]  /*0c00*/  FADD R29, R0, R29 ;  /* 0x0000001d001d7221 */ /* 0x000fc60000000000 */
[----:B------:R-:W-:-:S04]  /*0c10*/  IADD3 R26, PT, PT, R8, R30, RZ ;  /* 0x0000001e081a7210 */ /* 0x000fc80007ffe0ff */
[----:B0-----:R-:W-:Y:S02]  /*0c20*/  I2FP.F32.U32 R2, R26 ;  /* 0x0000001a00027245 */ /* 0x001fe40000201000 */
[----:B------:R-:W-:Y:S02]  /*0c30*/  VIADDMNMX R26, R7, 0x1, RZ, !PT ;  /* 0x00000001071a7846 */ /* 0x000fe400078001ff */
[----:B------:R0:W1:Y:S01]  /*0c40*/  MUFU.RSQ R27, R2 ;  /* 0x00000002001b7308 */ /* 0x0000620000001400 */
[----:B------:R-:W-:Y:S01]  /*0c50*/  VIADD R28, R2, 0xf3000000 ;  /* 0xf3000000021c7836 */ /* 0x000fe20000000000 */
[----:B------:R-:W-:-:S04]  /*0c60*/  VIMNMX R26, PT, PT, R26, UR4, PT ;  /* 0x000000041a1a7c48 */ /* 0x000fc8000bfe0100 */
[----:B------:R-:W-:Y:S01]  /*0c70*/  ISETP.GT.U32.AND P0, PT, R28, 0x727fffff, PT ;  /* 0x727fffff1c00780c */ /* 0x000fe20003f04070 */
[----:B------:R-:W-:-:S04]  /*0c80*/  IMAD R33, R9, UR5, R26 ;  /* 0x0000000509217c24 */ /* 0x000fc8000f8e021a */
[----:B------:R-:W-:Y:S01]  /*0c90*/  IMAD R28, R33, 0x3, R14 ;  /* 0x00000003211c7824 */ /* 0x000fe200078e020e */
[----:B--2---:R-:W-:Y:S02]  /*0ca0*/  I2FP.F32.U32 R31, R3 ;  /* 0x00000003001f7245 */ /* 0x004fe40000201000 */
[----:B------:R-:W-:-:S03]  /*0cb0*/  IADD3 R3, PT, PT, R5, 0x2, RZ ;  /* 0x0000000205037810 */ /* 0x000fc60007ffe0ff */
[----:B------:R-:W-:Y:S02]  /*0cc0*/  FFMA R4, R31, R0, R4 ;  /* 0x000000001f047223 */ /* 0x000fe40000000004 */
[----:B01----:R-:W-:Y:S05]  /*0cd0*/  @!P0 BRA `(.L_x_20) ;  /* 0x00000000000c8947 */ /* 0x003fea0003800000 */
[----:B------:R-:W-:-:S07]  /*0ce0*/  MOV R0, 0xd00 ;  /* 0x00000d0000007802 */ /* 0x000fce0000000f00 */
[----:B------:R-:W-:Y:S05]  /*0cf0*/  CALL.REL.NOINC `($__internal_0_$__cuda_sm20_sqrt_rn_f32_slowpath) ;  /* 0x0000001800887944 */ /* 0x000fea0003c00000 */
[----:B------:R-:W-:Y:S05]  /*0d00*/  BRA `(.L_x_21) ;  /* 0x0000000000107947 */ /* 0x000fea0003800000 */
.L_x_20:
[----:B------:R-:W-:Y:S01]  /*0d10*/  FMUL.FTZ R31, R2, R27 ;  /* 0x0000001b021f7220 */ /* 0x000fe20000410000 */
[----:B------:R-:W-:-:S03]  /*0d20*/  FMUL.FTZ R27, R27, 0.5 ;  /* 0x3f0000001b1b7820 */ /* 0x000fc60000410000 */
[----:B------:R-:W-:-:S04]  /*0d30*/  FFMA R2, -R31, R31, R2 ;  /* 0x0000001f1f027223 */ /* 0x000fc80000000102 */
[----:B------:R-:W-:-:S07]  /*0d40*/  FFMA R27, R2, R27, R31 ;  /* 0x0000001b021b7223 */ /* 0x000fce000000001f */
.L_x_21:
[----:B------:R-:W-:Y:S05]  /*0d50*/  BSYNC.RECONVERGENT B3 ;  /* 0x0000000000037941 */ /* 0x000fea0003800200 */
.L_x_19:
        /* <DEDUP_REMOVED lines=13> */
.L_x_23:
[----:B------:R-:W-:Y:S05]  /*0e30*/  BSYNC.RECONVERGENT B5 ;  /* 0x0000000000057941 */ /* 0x000fea0003800200 */
.L_x_22:
[----:B------:R-:W-:Y:S01]  /*0e40*/  HFMA2 R27, -RZ, RZ, 0.96630859375, -0.0022525787353515625 ;  /* 0x3bbb989dff1b7431 */ /* 0x000fe200000001ff */
[----:B------:R-:W-:Y:S01]  /*0e50*/  MOV R31, 0x437c0000 ;  /* 0x437c0000001f7802 */ /* 0x000fe20000000f00 */
        /* <DEDUP_REMOVED lines=17> */
[----:B------:R-:W-:Y:S01]  /*0f70*/  IMAD.MOV.U32 R0, RZ, RZ, R18 ;  /* 0x000000ffff007224 */ /* 0x000fe200078e0012 */
[----:B------:R-:W-:-:S07]  /*0f80*/  MOV R26, 0xfa0 ;  /* 0x00000fa0001a7802 */ /* 0x000fce0000000f00 */
[----:B------:R-:W-:Y:S05]  /*0f90*/  CALL.REL.NOINC `($__internal_1_$__cuda_sm3x_div_rn_noftz_f32_slowpath) ;  /* 0x0000001800387944 */ /* 0x000fea0003c00000 */
.L_x_25:
[----:B------:R-:W-:Y:S05]  /*0fa0*/  BSYNC.RECONVERGENT B5 ;  /* 0x0000000000057941 */ /* 0x000fea0003800200 */
.L_x_24:
[----:B------:R-:W-:-:S04]  /*0fb0*/  IADD3 R26, P0, PT, R28, UR8, RZ ;  /* 0x000000081c1a7c10 */ /* 0x000fc8000ff1e0ff */
[----:B------:R-:W-:-:S05]  /*0fc0*/  LEA.HI.X.SX32 R27, R28, UR9, 0x1, P0 ;  /* 0x000000091c1b7c11 */ /* 0x000fca00080f0eff */
[----:B------:R-:W2:Y:S01]  /*0fd0*/  LDG.E.U8 R26, desc[UR6][R26.64] ;  /* 0x000000061a1a7981 */ /* 0x000ea2000c1e1100 */
[----:B------:R-:W-:Y:S01]  /*0fe0*/  IADD3 R31, PT, PT, R5, R30, R5 ;  /* 0x0000001e051f7210 */ /* 0x000fe20007ffe005 */
[----:B------:R-:W-:Y:S01]  /*0ff0*/  BSSY.RECONVERGENT B3, `(.L_x_26) ;  /* 0x0000015000037945 */ /* 0x000fe20003800200 */
[----:B------:R-:W-:Y:S01]  /*1000*/  VIADDMNMX R28, R7, 0x2, RZ, !PT ;  /* 0x00000002071c7846 */ /* 0x000fe200078001ff */
[----:B------:R-:W-:Y:S01]  /*1010*/  FADD R29, R29, R0 ;  /* 0x000000001d1d7221 */ /* 0x000fe20000000000 */
[----:B------:R-:W-:Y:S02]  /*1020*/  IADD3 R2, PT, PT, R31, 0x1, R8 ;  /* 0x000000011f027810 */ /* 0x000fe40007ffe008 */
[----:B------:R-:W-:Y:S02]  /*1030*/  VIMNMX R28, PT, PT, R28, UR4, PT ;  /* 0x000000041c1c7c48 */ /* 0x000fe4000bfe0100 */
[----:B------:R-:W-:-:S03]  /*1040*/  I2FP.F32.U32 R2, R2 ;  /* 0x0000000200027245 */ /* 0x000fc60000201000 */
[----:B------:R-:W-:Y:S01]  /*1050*/  IMAD R33, R9, UR5, R28 ;  /* 0x0000000509217c24 */ /* 0x000fe2000f8e021c */
[----:B------:R-:W-:Y:S01]  /*1060*/  IADD3 R30, PT, PT, R2, -0xd000000, RZ ;  /* 0xf3000000021e7810 */ /* 0x000fe20007ffe0ff */
[----:B------:R0:W1:Y:S03]  /*1070*/  MUFU.RSQ R35, R2 ;  /* 0x0000000200237308 */ /* 0x0000660000001400 */
[----:B------:R-:W-:Y:S02]  /*1080*/  ISETP.GT.U32.AND P0, PT, R30, 0x727fffff, PT ;  /* 0x727fffff1e00780c */ /* 0x000fe40003f04070 */
[----:B--2---:R-:W-:-:S05]  /*1090*/  I2FP.F32.U32 R31, R26 ;  /* 0x0000001a001f7245 */ /* 0x004fca0000201000 */
[----:B------:R-:W-:Y:S01]  /*10a0*/  FFMA R28, R31, R0, R4 ;  /* 0x000000001f1c7223 */ /* 0x000fe20000000004 */
[----:B------:R-:W-:-:S05]  /*10b0*/  IMAD R4, R33, 0x3, R14 ;  /* 0x0000000321047824 */ /* 0x000fca00078e020e */
[----:B01----:R-:W-:Y:S05]  /*10c0*/  @!P0 BRA `(.L_x_27) ;  /* 0x00000000000c8947 */ /* 0x003fea0003800000 */
[----:B------:R-:W-:-:S07]  /*10d0*/  MOV R0, 0x10f0 ;  /* 0x000010f000007802 */ /* 0x000fce0000000f00 */
[----:B------:R-:W-:Y:S05]  /*10e0*/  CALL.REL.NOINC `($__internal_0_$__cuda_sm20_sqrt_rn_f32_slowpath) ;  /* 0x00000014008c7944 */ /* 0x000fea0003c00000 */
[----:B------:R-:W-:Y:S05]  /*10f0*/  BRA `(.L_x_28) ;  /* 0x0000000000107947 */ /* 0x000fea0003800000 */
.L_x_27:
[----:B------:R-:W-:Y:S01]  /*1100*/  FMUL.FTZ R27, R2, R35 ;  /* 0x00000023021b7220 */ /* 0x000fe20000410000 */
[----:B------:R-:W-:-:S03]  /*1110*/  FMUL.FTZ R0, R35, 0.5 ;  /* 0x3f00000023007820 */ /* 0x000fc60000410000 */
[----:B------:R-:W-:-:S04]  /*1120*/  FFMA R2, -R27, R27, R2 ;  /* 0x0000001b1b027223 */ /* 0x000fc80000000102 */
[----:B------:R-:W-:-:S07]  /*1130*/  FFMA R27, R2, R0, R27 ;  /* 0x00000000021b7223 */ /* 0x000fce000000001b */
.L_x_28:
[----:B------:R-:W-:Y:S05]  /*1140*/  BSYNC.RECONVERGENT B3 ;  /* 0x0000000000037941 */ /* 0x000fea0003800200 */
.L_x_26:
        /* <DEDUP_REMOVED lines=13> */
.L_x_30:
[----:B------:R-:W-:Y:S05]  /*1220*/  BSYNC.RECONVERGENT B5 ;  /* 0x0000000000057941 */ /* 0x000fea0003800200 */
.L_x_29:
        /* <DEDUP_REMOVED lines=22> */
.L_x_32:
[----:B------:R-:W-:Y:S05]  /*1390*/  BSYNC.RECONVERGENT B5 ;  /* 0x0000000000057941 */ /* 0x000fea0003800200 */
.L_x_31:
[----:B------:R-:W-:-:S04]  /*13a0*/  IADD3 R26, P0, PT, R4, UR8, RZ ;  /* 0x00000008041a7c10 */ /* 0x000fc8000ff1e0ff */
[----:B------:R-:W-:-:S05]  /*13b0*/  LEA.HI.X.SX32 R27, R4, UR9, 0x1, P0 ;  /* 0x00000009041b7c11 */ /* 0x000fca00080f0eff */
[----:B------:R-:W2:Y:S01]  /*13c0*/  LDG.E.U8 R26, desc[UR6][R26.64] ;  /* 0x000000061a1a7981 */ /* 0x000ea2000c1e1100 */
[----:B------:R-:W-:Y:S01]  /*13d0*/  IMAD R3, R3, R3, R8 ;  /* 0x0000000303037224 */ /* 0x000fe200078e0208 */
[----:B------:R-:W-:Y:S01]  /*13e0*/  VIADDMNMX R2, R7, 0x3, RZ, !PT ;  /* 0x0000000307027846 */ /* 0x000fe200078001ff */
[----:B------:R-:W-:Y:S01]  /*13f0*/  BSSY.RECONVERGENT B3, `(.L_x_33) ;  /* 0x0000014000037945 */ /* 0x000fe20003800200 */
[----:B------:R-:W-:Y:S02]  /*1400*/  FADD R29, R29, R0 ;  /* 0x000000001d1d7221 */ /* 0x000fe40000000000 */
[----:B------:R-:W-:Y:S02]  /*1410*/  I2FP.F32.U32 R4, R3 ;  /* 0x0000000300047245 */ /* 0x000fe40000201000 */
[----:B------:R-:W-:Y:S02]  /*1420*/  VIMNMX R2, PT, PT, R2, UR4, PT ;  /* 0x0000000402027c48 */ /* 0x000fe4000bfe0100 */
[----:B------:R-:W-:Y:S01]  /*1430*/  IADD3 R3, PT, PT, R4, -0xd000000, RZ ;  /* 0xf300000004037810 */ /* 0x000fe20007ffe0ff */
[----:B------:R0:W1:Y:S02]  /*1440*/  MUFU.RSQ R33, R4 ;  /* 0x0000000400217308 */ /* 0x0000640000001400 */
[----:B------:R-:W-:Y:S01]  /*1450*/  IMAD R31, R9, UR5, R2 ;  /* 0x00000005091f7c24 */ /* 0x000fe2000f8e0202 */
[----:B------:R-:W-:-:S02]  /*1460*/  ISETP.GT.U32.AND P0, PT, R3, 0x727fffff, PT ;  /* 0x727fffff0300780c */ /* 0x000fc40003f04070 */
[----:B--2---:R-:W-:-:S05]  /*1470*/  I2FP.F32.U32 R3, R26 ;  /* 0x0000001a00037245 */ /* 0x004fca0000201000 */
[----:B------:R-:W-:Y:S01]  /*1480*/  FFMA R28, R3, R0, R28 ;  /* 0x00000000031c7223 */ /* 0x000fe2000000001c */
[----:B------:R-:W-:-:S05]  /*1490*/  IMAD R3, R31, 0x3, R14 ;  /* 0x000000031f037824 */ /* 0x000fca00078e020e */
[----:B01----:R-:W-:Y:S05]  /*14a0*/  @!P0 BRA `(.L_x_34) ;  /* 0x0000000000108947 */ /* 0x003fea0003800000 */
[----:B------:R-:W-:Y:S02]  /*14b0*/  MOV R2, R4 ;  /* 0x0000000400027202 */ /* 0x000fe40000000f00 */
[----:B------:R-:W-:-:S07]  /*14c0*/  MOV R0, 0x14e0 ;  /* 0x000014e000007802 */ /* 0x000fce0000000f00 */
[----:B------:R-:W-:Y:S05]  /*14d0*/  CALL.REL.NOINC `($__internal_0_$__cuda_sm20_sqrt_rn_f32_slowpath) ;  /* 0x0000001000907944 */ /* 0x000fea0003c00000 */
[----:B------:R-:W-:Y:S05]  /*14e0*/  BRA `(.L_x_35) ;  /* 0x0000000000107947 */ /* 0x000fea0003800000 */
.L_x_34:
[----:B------:R-:W-:Y:S01]  /*14f0*/  FMUL.FTZ R27, R4, R33 ;  /* 0x00000021041b7220 */ /* 0x000fe20000410000 */
[----:B------:R-:W-:-:S03]  /*1500*/  FMUL.FTZ R2, R33, 0.5 ;  /* 0x3f00000021027820 */ /* 0x000fc60000410000 */
[----:B------:R-:W-:-:S04]  /*1510*/  FFMA R0, -R27, R27, R4 ;  /* 0x0000001b1b007223 */ /* 0x000fc80000000104 */
[----:B------:R-:W-:-:S07]  /*1520*/  FFMA R27, R0, R2, R27 ;  /* 0x00000002001b7223 */ /* 0x000fce000000001b */
.L_x_35:
[----:B------:R-:W-:Y:S05]  /*1530*/  BSYNC.RECONVERGENT B3 ;  /* 0x0000000000037941 */ /* 0x000fea0003800200 */
.L_x_33:
        /* <DEDUP_REMOVED lines=13> */
.L_x_37:
[----:B------:R-:W-:Y:S05]  /*1610*/  BSYNC.RECONVERGENT B5 ;  /* 0x0000000000057941 */ /* 0x000fea0003800200 */
.L_x_36:
[----:B------:R-:W-:Y:S01]  /*1620*/  HFMA2 R27, -RZ, RZ, 0.96630859375, -0.0022525787353515625 ;  /* 0x3bbb989dff1b7431 */ /* 0x000fe200000001ff */
[----:B------:R-:W-:Y:S01]  /*1630*/  MOV R31, 0x437c0000 ;  /* 0x437c0000001f7802 */ /* 0x000fe20000000f00 */
[----:B------:R-:W-:Y:S03]  /*1640*/  BSSY.RECONVERGENT B5, `(.L_x_38) ;  /* 0x0000014000057945 */ /* 0x000fe60003800200 */
[----:B------:R-:W-:-:S04]  /*1650*/  FFMA.SAT R2, R0, R27, 0.5 ;  /* 0x3f00000000027423 */ /* 0x000fc8000000201b */
[----:B------:R-:W-:Y:S02]  /*1660*/  FFMA.RM R2, R2, R31, 12582913 ;  /* 0x4b40000102027423 */ /* 0x000fe4000000401f */
[----:B------:R-:W0:Y:S02]  /*1670*/  MUFU.RCP R31, R18 ;  /* 0x00000012001f7308 */ /* 0x000e240000001000 */
[C---:B------:R-:W-:Y:S01]  /*1680*/  FADD R27, R2.reuse, -12583039 ;  /* 0xcb40007f021b7421 */ /* 0x040fe20000000000 */
[----:B------:R-:W-:-:S03]  /*1690*/  IMAD.SHL.U32 R2, R2, 0x800000, RZ ;  /* 0x0080000002027824 */ /* 0x000fc600078e00ff */
        /* <DEDUP_REMOVED lines=14> */
.L_x_39:
[----:B------:R-:W-:Y:S05]  /*1780*/  BSYNC.RECONVERGENT B5 ;  /* 0x0000000000057941 */ /* 0x000fea0003800200 */
.L_x_38:
[----:B------:R-:W-:-:S04]  /*1790*/  IADD3 R2, P0, PT, R3, UR8, RZ ;  /* 0x0000000803027c10 */ /* 0x000fc8000ff1e0ff */
[----:B------:R-:W-:-:S05]  /*17a0*/  LEA.HI.X.SX32 R3, R3, UR9, 0x1, P0 ;  /* 0x0000000903037c11 */ /* 0x000fca00080f0eff */
[----:B------:R-:W2:Y:S01]  /*17b0*/  LDG.E.U8 R2, desc[UR6][R2.64] ;  /* 0x0000000602027981 */ /* 0x000ea2000c1e1100 */
[----:B------:R-:W-:Y:S01]  /*17c0*/  IADD3 R6, PT, PT, R6, 0x4, RZ ;  /* 0x0000000406067810 */ /* 0x000fe20007ffe0ff */
[----:B------:R-:W-:Y:S01]  /*17d0*/  FADD R29, R29, R0 ;  /* 0x000000001d1d7221 */ /* 0x000fe20000000000 */
[----:B------:R-:W-:Y:S02]  /*17e0*/  IADD3 R5, PT, PT, R5, 0x4, RZ ;  /* 0x0000000405057810 */ /* 0x000fe40007ffe0ff */
[----:B------:R-:W-:Y:S02]  /*17f0*/  ISETP.NE.AND P0, PT, R6, RZ, PT ;  /* 0x000000ff0600720c */ /* 0x000fe40003f05270 */
[----:B------:R-:W-:Y:S02]  /*1800*/  IADD3 R7, PT, PT, R7, 0x4, RZ ;  /* 0x0000000407077810 */ /* 0x000fe40007ffe0ff */
[----:B--2---:R-:W-:-:S05]  /*1810*/  I2FP.F32.U32 R27, R2 ;  /* 0x00000002001b7245 */ /* 0x004fca0000201000 */
[----:B------:R-:W-:-:S04]  /*1820*/  FFMA R4, R27, R0, R28 ;  /* 0x000000001b047223 */ /* 0x000fc8000000001c */
[----:B------:R-:W-:Y:S05]  /*1830*/  @P0 BRA `(.L_x_40) ;  /* 0xffffffec00f40947 */ /* 0x000fea000383ffff */
[----:B------:R-:W-:Y:S05]  /*1840*/  BSYNC.RECONVERGENT B1 ;  /* 0x0000000000017941 */ /* 0x000fea0003800200 */
.L_x_11:
[----:B------:R-:W-:-:S07]  /*1850*/  IADD3 R7, PT, PT, R5, -0x1, RZ ;  /* 0xffffffff05077810 */ /* 0x000fce0007ffe0ff */
.L_x_10:
[----:B012---:R-:W-:Y:S05]  /*1860*/  BSYNC.RECONVERGENT B2 ;  /* 0x0000000000027941 */ /* 0x007fea0003800200 */
.L_x_9:
[----:B------:R-:W-:Y:S01]  /*1870*/  ISETP.NE.AND P0, PT, R12, RZ, PT ;  /* 0x000000ff0c00720c */ /* 0x000fe20003f05270 */
[----:B------:R-:W-:-:S12]  /*1880*/  BSSY.RECONVERGENT B1, `(.L_x_41) ;  /* 0x00000cf000017945 */ /* 0x000fd80003800200 */
[----:B------:R-:W-:Y:S05]  /*1890*/  @!P0 BRA `(.L_x_42) ;  /* 0x0000000c00348947 */ /* 0x000fea0003800000 */
[----:B------:R-:W-:Y:S01]  /*18a0*/  ISETP.NE.AND P0, PT, R12, 0x1, PT ;  /* 0x000000010c00780c */ /* 0x000fe20003f05270 */
[----:B------:R-:W-:-:S12]  /*18b0*/  BSSY.RECONVERGENT B2, `(.L_x_43) ;  /* 0x0000088000027945 */ /* 0x000fd80003800200 */
[----:B------:R-:W-:Y:S05]  /*18c0*/  @!P0 BRA `(.L_x_44) ;  /* 0x0000000800188947 */ /* 0x000fea0003800000 */
[-C--:B------:R-:W-:Y:S01]  /*18d0*/  IMAD R3, R7, R7.reuse, RZ ;  /* 0x0000000707037224 */ /* 0x080fe200078e02ff */
[----:B------:R-:W0:Y:S01]  /*18e0*/  LDCU UR10, c[0x0][0x390] ;  /* 0x00007200ff0a77ac */ /* 0x000e220008000800 */
[----:B------:R-:W-:Y:S01]  /*18f0*/  IADD3 R6, PT, PT, R24, R7, RZ ;  /* 0x0000000718067210 */ /* 0x000fe20007ffe0ff */
[----:B------:R-:W-:Y:S01]  /*1900*/  BSSY.RECONVERGENT B3, `(.L_x_45) ;  /* 0x0000013000037945 */ /* 0x000fe20003800200 */
[----:B------:R-:W-:-:S05]  /*1910*/  IMAD.IADD R0, R8, 0x1, R3 ;  /* 0x0000000108007824 */ /* 0x000fca00078e0203 */
[----:B------:R-:W-:Y:S02]  /*1920*/  I2FP.F32.U32 R26, R0 ;  /* 0x00000000001a7245 */ /* 0x000fe40000201000 */
[----:B------:R-:W-:Y:S02]  /*1930*/  VIMNMX R0, PT, PT, RZ, R6, !PT ;  /* 0x00000006ff007248 */ /* 0x000fe40007fe0100 */
[----:B------:R-:W-:Y:S01]  /*1940*/  IADD3 R2, PT, PT, R26, -0xd000000, RZ ;  /* 0xf30000001a027810 */ /* 0x000fe20007ffe0ff */
[----:B------:R1:W2:Y:S01]  /*1950*/  MUFU.RSQ R31, R26 ;  /* 0x0000001a001f7308 */ /* 0x0002a20000001400 */
[----:B------:R-:W-:Y:S02]  /*1960*/  VIMNMX R0, PT, PT, R0, UR4, PT ;  /* 0x0000000400007c48 */ /* 0x000fe4000bfe0100 */
[----:B------:R-:W-:-:S03]  /*1970*/  ISETP.GT.U32.AND P0, PT, R2, 0x727fffff, PT ;  /* 0x727fffff0200780c */ /* 0x000fc60003f04070 */
[----:B0-----:R-:W-:-:S04]  /*1980*/  IMAD R5, R9, UR10, R0 ;  /* 0x0000000a09057c24 */ /* 0x001fc8000f8e0200 */
[----:B------:R-:W-:-:S06]  /*1990*/  IMAD R5, R5, 0x3, R14 ;  /* 0x0000000305057824 */ /* 0x000fcc00078e020e */
[----:B-1----:R-:W-:Y:S05]  /*19a0*/  @!P0 BRA `(.L_x_46) ;  /* 0x0000000000108947 */ /* 0x002fea0003800000 */
[----:B------:R-:W-:Y:S02]  /*19b0*/  MOV R2, R26 ;  /* 0x0000001a00027202 */ /* 0x000fe40000000f00 */
[----:B------:R-:W-:-:S07]  /*19c0*/  MOV R0, 0x19e0 ;  /* 0x000019e000007802 */ /* 0x000fce0000000f00 */
[----:B--2---:R-:W-:Y:S05]  /*19d0*/  CALL.REL.NOINC `($__internal_0_$__cuda_sm20_sqrt_rn_f32_slowpath) ;  /* 0x0000000c00507944 */ /* 0x004fea0003c00000 */
[----:B------:R-:W-:Y:S05]  /*19e0*/  BRA `(.L_x_47) ;  /* 0x0000000000107947 */ /* 0x000fea0003800000 */
.L_x_46:
[----:B--2---:R-:W-:Y:S01]  /*19f0*/  FMUL.FTZ R27, R26, R31 ;  /* 0x0000001f1a1b7220 */ /* 0x004fe20000410000 */
[----:B------:R-:W-:-:S03]  /*1a00*/  FMUL.FTZ R2, R31, 0.5 ;  /* 0x3f0000001f027820 */ /* 0x000fc60000410000 */
[----:B------:R-:W-:-:S04]  /*1a10*/  FFMA R0, -R27, R27, R26 ;  /* 0x0000001b1b007223 */ /* 0x000fc8000000011a */
[----:B------:R-:W-:-:S07]  /*1a20*/  FFMA R27, R0, R2, R27 ;  /* 0x00000002001b7223 */ /* 0x000fce000000001b */
.L_x_47:
[----:B------:R-:W-:Y:S05]  /*1a30*/  BSYNC.RECONVERGENT B3 ;  /* 0x0000000000037941 */ /* 0x000fea0003800200 */
.L_x_45:
        /* <DEDUP_REMOVED lines=13> */
.L_x_49:
[----:B------:R-:W-:Y:S05]  /*1b10*/  BSYNC.RECONVERGENT B5 ;  /* 0x0000000000057941 */ /* 0x000fea0003800200 */
.L_x_48:
[----:B------:R-:W-:Y:S02]  /*1b20*/  HFMA2 R27, -RZ, RZ, 0.96630859375, -0.0022525787353515625 ;  /* 0x3bbb989dff1b7431 */ /* 0x000fe400000001ff */
[----:B------:R-:W-:Y:S01]  /*1b30*/  IMAD.MOV.U32 R31, RZ, RZ, 0x437c0000 ;  /* 0x437c0000ff1f7424 */ /* 0x000fe200078e00ff */
[----:B------:R-:W-:Y:S02]  /*1b40*/  BSSY.RECONVERGENT B5, `(.L_x_50) ;  /* 0x0000014000057945 */ /* 0x000fe40003800200 */
        /* <DEDUP_REMOVED lines=19> */
.L_x_51:
[----:B------:R-:W-:Y:S05]  /*1c80*/  BSYNC.RECONVERGENT B5 ;  /* 0x0000000000057941 */ /* 0x000fea0003800200 */
.L_x_50:
[----:B------:R-:W0:Y:S02]  /*1c90*/  LDCU.64 UR10, c[0x0][0x380] ;  /* 0x00007000ff0a77ac */ /* 0x000e240008000a00 */
[C---:B0-----:R-:W-:Y:S01]  /*1ca0*/  IADD3 R26, P0, PT, R5.reuse, UR10, RZ ;  /* 0x0000000a051a7c10 */ /* 0x041fe2000ff1e0ff */
[----:B------:R-:W0:Y:S03]  /*1cb0*/  LDCU UR10, c[0x0][0x390] ;  /* 0x00007200ff0a77ac */ /* 0x000e260008000800 */
        /* <DEDUP_REMOVED lines=9> */
[----:B0-----:R-:W-:Y:S01]  /*1d50*/  IMAD R5, R9, UR10, R6 ;  /* 0x0000000a09057c24 */ /* 0x001fe2000f8e0206 */
[----:B------:R-:W-:Y:S01]  /*1d60*/  IADD3 R2, PT, PT, R28, -0xd000000, RZ ;  /* 0xf30000001c027810 */ /* 0x000fe20007ffe0ff */
[----:B------:R0:W1:Y:S03]  /*1d70*/  MUFU.RSQ R31, R28 ;  /* 0x0000001c001f7308 */ /* 0x0000660000001400 */
[----:B------:R-:W-:Y:S02]  /*1d80*/  ISETP.GT.U32.AND P0, PT, R2, 0x727fffff, PT ;  /* 0x727fffff0200780c */ /* 0x000fe40003f04070 */
        /* <DEDUP_REMOVED lines=8> */
.L_x_53:
[----:B------:R-:W-:Y:S01]  /*1e10*/  FMUL.FTZ R27, R28, R31 ;  /* 0x0000001f1c1b7220 */ /* 0x000fe20000410000 */
[----:B------:R-:W-:-:S03]  /*1e20*/  FMUL.FTZ R2, R31, 0.5 ;  /* 0x3f0000001f027820 */ /* 0x000fc60000410000 */
[----:B------:R-:W-:-:S04]  /*1e30*/  FFMA R0, -R27, R27, R28 ;  /* 0x0000001b1b007223 */ /* 0x000fc8000000011c */
[----:B------:R-:W-:-:S07]  /*1e40*/  FFMA R27, R0, R2, R27 ;  /* 0x00000002001b7223 */ /* 0x000fce000000001b */
.L_x_54:
[----:B------:R-:W-:Y:S05]  /*1e50*/  BSYNC.RECONVERGENT B3 ;  /* 0x0000000000037941 */ /* 0x000fea0003800200 */
.L_x_52:
        /* <DEDUP_REMOVED lines=13> */
.L_x_56:
[----:B------:R-:W-:Y:S05]  /*1f30*/  BSYNC.RECONVERGENT B5 ;  /* 0x0000000000057941 */ /* 0x000fea0003800200 */
.L_x_55:
        /* <DEDUP_REMOVED lines=22> */
.L_x_58:
[----:B------:R-:W-:Y:S05]  /*20a0*/  BSYNC.RECONVERGENT B5 ;  /* 0x0000000000057941 */ /* 0x000fea0003800200 */
.L_x_57:
[----:B------:R-:W0:Y:S02]  /*20b0*/  LDCU.64 UR10, c[0x0][0x380] ;  /* 0x00007000ff0a77ac */ /* 0x000e240008000a00 */
[----:B0-----:R-:W-:-:S04]  /*20c0*/  IADD3 R2, P0, PT, R3, UR10, RZ ;  /* 0x0000000a03027c10 */ /* 0x001fc8000ff1e0ff */
[----:B------:R-:W-:-:S05]  /*20d0*/  LEA.HI.X.SX32 R3, R3, UR11, 0x1, P0 ;  /* 0x0000000b03037c11 */ /* 0x000fca00080f0eff */
[----:B------:R-:W2:Y:S01]  /*20e0*/  LDG.E.U8 R2, desc[UR6][R2.64] ;  /* 0x0000000602027981 */ /* 0x000ea2000c1e1100 */
[----:B------:R-:W-:Y:S01]  /*20f0*/  FADD R29, R29, R0 ;  /* 0x000000001d1d7221 */ /* 0x000fe20000000000 */
[----:B------:R-:W-:Y:S02]  /*2100*/  IADD3 R7, PT, PT, R7, 0x2, RZ ;  /* 0x0000000207077810 */ /* 0x000fe40007ffe0ff */
[----:B--2---:R-:W-:-:S05]  /*2110*/  I2FP.F32.U32 R5, R2 ;  /* 0x0000000200057245 */ /* 0x004fca0000201000 */
[----:B------:R-:W-:-:S07]  /*2120*/  FFMA R4, R5, R0, R4 ;  /* 0x0000000005047223 */ /* 0x000fce0000000004 */
.L_x_44:
[----:B------:R-:W-:Y:S05]  /*2130*/  BSYNC.RECONVERGENT B2 ;  /* 0x0000000000027941 */ /* 0x000fea0003800200 */
.L_x_43:
[----:B------:R-:W-:-:S13]  /*2140*/  LOP3.LUT P0, RZ, R15, 0x1, RZ, 0xc0, !PT ;  /* 0x000000010fff7812 */ /* 0x000fda000780c0ff */
[----:B------:R-:W-:Y:S05]  /*2150*/  @!P0 BRA `(.L_x_42) ;  /* 0x0000000400048947 */ /* 0x000fea0003800000 */
[C---:B------:R-:W-:Y:S01]  /*2160*/  IMAD R8, R7.reuse, R7, R8 ;  /* 0x0000000707087224 */ /* 0x040fe200078e0208 */
[----:B------:R-:W0:Y:S01]  /*2170*/  LDCU UR10, c[0x0][0x390] ;  /* 0x00007200ff0a77ac */ /* 0x000e220008000800 */
[----:B------:R-:W-:Y:S01]  /*2180*/  VIADDMNMX R0, R7, R24, RZ, !PT ;  /* 0x0000001807007246 */ /* 0x000fe200078001ff */
[----:B------:R-:W-:Y:S02]  /*2190*/  BSSY.RECONVERGENT B2, `(.L_x_59) ;  /* 0x0000011000027945 */ /* 0x000fe40003800200 */
[----:B------:R-:W-:Y:S02]  /*21a0*/  I2FP.F32.U32 R8, R8 ;  /* 0x0000000800087245 */ /* 0x000fe40000201000 */
[----:B------:R-:W-:Y:S02]  /*21b0*/  VIMNMX R0, PT, PT, R0, UR4, PT ;  /* 0x0000000400007c48 */ /* 0x000fe4000bfe0100 */
[----:B------:R-:W-:Y:S01]  /*21c0*/  IADD3 R2, PT, PT, R8, -0xd000000, RZ ;  /* 0xf300000008027810 */ /* 0x000fe20007ffe0ff */
[----:B------:R1:W2:Y:S03]  /*21d0*/  MUFU.RSQ R5, R8 ;  /* 0x0000000800057308 */ /* 0x0002a60000001400 */
[----:B------:R-:W-:Y:S01]  /*21e0*/  ISETP.GT.U32.AND P0, PT, R2, 0x727fffff, PT ;  /* 0x727fffff0200780c */ /* 0x000fe20003f04070 */
[----:B0-----:R-:W-:-:S04]  /*21f0*/  IMAD R3, R9, UR10, R0 ;  /* 0x0000000a09037c24 */ /* 0x001fc8000f8e0200 */
[----:B------:R-:W-:-:S08]  /*2200*/  IMAD R3, R3, 0x3, R14 ;  /* 0x0000000303037824 */ /* 0x000fd000078e020e */
[----:B-1----:R-:W-:Y:S05]  /*2210*/  @!P0 BRA `(.L_x_60) ;  /* 0x0000000000108947 */ /* 0x002fea0003800000 */
[----:B------:R-:W-:Y:S01]  /*2220*/  IMAD.MOV.U32 R2, RZ, RZ, R8 ;  /* 0x000000ffff027224 */ /* 0x000fe200078e0008 */
[----:B------:R-:W-:-:S07]  /*2230*/  MOV R0, 0x2250 ;  /* 0x0000225000007802 */ /* 0x000fce0000000f00 */
[----:B--2---:R-:W-:Y:S05]  /*2240*/  CALL.REL.NOINC `($__internal_0_$__cuda_sm20_sqrt_rn_f32_slowpath) ;  /* 0x0000000400347944 */ /* 0x004fea0003c00000 */
[----:B------:R-:W-:Y:S05]  /*2250*/  BRA `(.L_x_61) ;  /* 0x0000000000107947 */ /* 0x000fea0003800000 */
.L_x_60:
[----:B--2---:R-:W-:Y:S01]  /*2260*/  FMUL.FTZ R27, R8, R5 ;  /* 0x00000005081b7220 */ /* 0x004fe20000410000 */
[----:B------:R-:W-:-:S03]  /*2270*/  FMUL.FTZ R2, R5, 0.5 ;  /* 0x3f00000005027820 */ /* 0x000fc60000410000 */
[----:B------:R-:W-:-:S04]  /*2280*/  FFMA R0, -R27, R27, R8 ;  /* 0x0000001b1b007223 */ /* 0x000fc80000000108 */
[----:B------:R-:W-:-:S07]  /*2290*/  FFMA R27, R0, R2, R27 ;  /* 0x00000002001b7223 */ /* 0x000fce000000001b */
.L_x_61:
[----:B------:R-:W-:Y:S05]  /*22a0*/  BSYNC.RECONVERGENT B2 ;  /* 0x0000000000027941 */ /* 0x000fea0003800200 */
.L_x_59:
        /* <DEDUP_REMOVED lines=13> */
.L_x_63:
[----:B------:R-:W-:Y:S05]  /*2380*/  BSYNC.RECONVERGENT B2 ;  /* 0x0000000000027941 */ /* 0x000fea0003800200 */
.L_x_62:
        /* <DEDUP_REMOVED lines=22> */
.L_x_65:
[----:B------:R-:W-:Y:S05]  /*24f0*/  BSYNC.RECONVERGENT B2 ;  /* 0x0000000000027941 */ /* 0x000fea0003800200 */
.L_x_64:
[----:B------:R-:W0:Y:S02]  /*2500*/  LDCU.64 UR10, c[0x0][0x380] ;  /* 0x00007000ff0a77ac */ /* 0x000e240008000a00 */
[----:B0-----:R-:W-:-:S04]  /*2510*/  IADD3 R2, P0, PT, R3, UR10, RZ ;  /* 0x0000000a03027c10 */ /* 0x001fc8000ff1e0ff */
[----:B------:R-:W-:-:S05]  /*2520*/  LEA.HI.X.SX32 R3, R3, UR11, 0x1, P0 ;  /* 0x0000000b03037c11 */ /* 0x000fca00080f0eff */
[----:B------:R-:W2:Y:S01]  /*2530*/  LDG.E.U8 R2, desc[UR6][R2.64] ;  /* 0x0000000602027981 */ /* 0x000ea2000c1e1100 */
[----:B------:R-:W-:Y:S01]  /*2540*/  FADD R29, R29, R0 ;  /* 0x000000001d1d7221 */ /* 0x000fe20000000000 */
[----:B--2---:R-:W-:-:S05]  /*2550*/  I2FP.F32.U32 R5, R2 ;  /* 0x0000000200057245 */ /* 0x004fca0000201000 */
[----:B------:R-:W-:-:S07]  /*2560*/  FFMA R4, R5, R0, R4 ;  /* 0x0000000005047223 */ /* 0x000fce0000000004 */
.L_x_42:
[----:B------:R-:W-:Y:S05]  /*2570*/  BSYNC.RECONVERGENT B1 ;  /* 0x0000000000017941 */ /* 0x000fea0003800200 */
.L_x_41:
[----:B------:R-:W-:Y:S05]  /*2580*/  @P2 BRA `(.L_x_66) ;  /* 0xffffffe000642947 */ /* 0x000fea000383ffff */
.L_x_8:
[----:B012---:R-:W-:Y:S05]  /*2590*/  BSYNC.RECONVERGENT B0 ;  /* 0x0000000000007941 */ /* 0x007fea0003800200 */
.L_x_7:
[----:B------:R-:W0:Y:S01]  /*25a0*/  MUFU.RCP R0, R29 ;  /* 0x0000001d00007308 */ /* 0x000e220000001000 */
[----:B------:R-:W-:Y:S07]  /*25b0*/  BSSY.RECONVERGENT B0, `(.L_x_67) ;  /* 0x000000c000007945 */ /* 0x000fee0003800200 */
[----:B------:R-:W1:Y:S01]  /*25c0*/  FCHK P0, R4, R29 ;  /* 0x0000001d04007302 */ /* 0x000e620000000000 */
[----:B0-----:R-:W-:-:S04]  /*25d0*/  FFMA R3, R0, -R29, 1 ;  /* 0x3f80000000037423 */ /* 0x001fc8000000081d */
[----:B------:R-:W-:-:S04]  /*25e0*/  FFMA R3, R0, R3, R0 ;  /* 0x0000000300037223 */ /* 0x000fc80000000000 */
[----:B------:R-:W-:-:S04]  /*25f0*/  FFMA R5, R3, R4, RZ ;  /* 0x0000000403057223 */ /* 0x000fc800000000ff */
[----:B------:R-:W-:-:S04]  /*2600*/  FFMA R0, R5, -R29, R4 ;  /* 0x8000001d05007223 */ /* 0x000fc80000000004 */
[----:B------:R-:W-:Y:S01]  /*2610*/  FFMA R0, R3, R0, R5 ;  /* 0x0000000003007223 */ /* 0x000fe20000000005 */
[----:B-1----:R-:W-:Y:S06]  /*2620*/  @!P0 BRA `(.L_x_68) ;  /* 0x0000000000108947 */ /* 0x002fec0003800000 */
[----:B------:R-:W-:Y:S01]  /*2630*/  IMAD.MOV.U32 R32, RZ, RZ, R4 ;  /* 0x000000ffff207224 */ /* 0x000fe200078e0004 */
[----:B------:R-:W-:Y:S02]  /*2640*/  MOV R0, R29 ;  /* 0x0000001d00007202 */ /* 0x000fe40000000f00 */
[----:B------:R-:W-:-:S07]  /*2650*/  MOV R26, 0x2670 ;  /* 0x00002670001a7802 */ /* 0x000fce0000000f00 */
[----:B------:R-:W-:Y:S05]  /*2660*/  CALL.REL.NOINC `($__internal_1_$__cuda_sm3x_div_rn_noftz_f32_slowpath) ;  /* 0x0000000000847944 */ /* 0x000fea0003c00000 */
.L_x_68:
[----:B------:R-:W-:Y:S05]  /*2670*/  BSYNC.RECONVERGENT B0 ;  /* 0x0000000000007941 */ /* 0x000fea0003800200 */
.L_x_67:
[----:B------:R-:W0:Y:S01]  /*2680*/  LDCU.64 UR8, c[0x0][0x388] ;  /* 0x00007100ff0877ac */ /* 0x000e220008000a00 */
[----:B------:R-:W1:Y:S01]  /*2690*/  F2I.U32.TRUNC.NTZ R5, R0 ;  /* 0x0000000000057305 */ /* 0x000e62000020f000 */
[----:B------:R-:W-:Y:S01]  /*26a0*/  IMAD R3, R23, 0x3, R14 ;  /* 0x0000000317037824 */ /* 0x000fe200078e020e */
[----:B------:R-:W-:-:S04]  /*26b0*/  IADD3 R14, PT, PT, R14, 0x1, RZ ;  /* 0x000000010e0e7810 */ /* 0x000fc80007ffe0ff */
[----:B0-----:R-:W-:-:S04]  /*26c0*/  IADD3 R2, P0, PT, R3, UR8, RZ ;  /* 0x0000000803027c10 */ /* 0x001fc8000ff1e0ff */
[----:B------:R-:W-:Y:S02]  /*26d0*/  LEA.HI.X.SX32 R3, R3, UR9, 0x1, P0 ;  /* 0x0000000903037c11 */ /* 0x000fe400080f0eff */
[----:B------:R-:W-:-:S03]  /*26e0*/  ISETP.NE.AND P0, PT, R14, 0x3, PT ;  /* 0x000000030e00780c */ /* 0x000fc60003f05270 */
[----:B-1----:R0:W-:Y:S10]  /*26f0*/  STG.E.U8 desc[UR6][R2.64], R5 ;  /* 0x0000000502007986 */ /* 0x0021f4000c101106 */
[----:B------:R-:W-:Y:S05]  /*2700*/  @P0 BRA `(.L_x_69) ;  /* 0xffffffdc00dc0947 */ /* 0x000fea000383ffff */
[----:B------:R-:W-:Y:S05]  /*2710*/  EXIT ;  /* 0x000000000000794d */ /* 0x000fea0003800000 */
        .weak           $__internal_0_$__cuda_sm20_sqrt_rn_f32_slowpath
        .type           $__internal_0_$__cuda_sm20_sqrt_rn_f32_slowpath,@function
        .size           $__internal_0_$__cuda_sm20_sqrt_rn_f32_slowpath,($__internal_1_$__cuda_sm3x_div_rn_noftz_f32_slowpath - $__internal_0_$__cuda_sm20_sqrt_rn_f32_slowpath)
$__internal_0_$__cuda_sm20_sqrt_rn_f32_slowpath:
[----:B------:R-:W-:-:S13]  /*2720*/  LOP3.LUT P0, RZ, R2, 0x7fffffff, RZ, 0xc0, !PT ;  /* 0x7fffffff02ff7812 */ /* 0x000fda000780c0ff */
[----:B------:R-:W-:Y:S01]  /*2730*/  @!P0 MOV R27, R2 ;  /* 0x00000002001b8202 */ /* 0x000fe20000000f00 */
[----:B------:R-:W-:Y:S06]  /*2740*/  @!P0 BRA `(.L_x_70) ;  /* 0x0000000000408947 */ /* 0x000fec0003800000 */
[----:B------:R-:W-:-:S13]  /*2750*/  FSETP.GEU.FTZ.AND P0, PT, R2, RZ, PT ;  /* 0x000000ff0200720b */ /* 0x000fda0003f1e000 */
[----:B------:R-:W-:Y:S01]  /*2760*/  @!P0 MOV R27, 0x7fffffff ;  /* 0x7fffffff001b8802 */ /* 0x000fe20000000f00 */
[----:B------:R-:W-:Y:S06]  /*2770*/  @!P0 BRA `(.L_x_70) ;  /* 0x0000000000348947 */ /* 0x000fec0003800000 */
[----:B------:R-:W-:-:S13]  /*2780*/  FSETP.GTU.FTZ.AND P0, PT, |R2|, +INF , PT ;  /* 0x7f8000000200780b */ /* 0x000fda0003f1c200 */
[----:B------:R-:W-:Y:S01]  /*2790*/  @P0 FADD.FTZ R27, R2, 1 ;  /* 0x3f800000021b0421 */ /* 0x000fe20000010000 */
[----:B------:R-:W-:Y:S06]  /*27a0*/  @P0 BRA `(.L_x_70) ;  /* 0x0000000000280947 */ /* 0x000fec0003800000 */
[----:B------:R-:W-:-:S13]  /*27b0*/  FSETP.NEU.FTZ.AND P0, PT, |R2|, +INF , PT ;  /* 0x7f8000000200780b */ /* 0x000fda0003f1d200 */
[----:B------:R-:W-:-:S04]  /*27c0*/  @P0 FFMA R32, R2, 1.84467440737095516160e+19, RZ ;  /* 0x5f80000002200823 */ /* 0x000fc800000000ff */
[----:B------:R-:W0:Y:S02]  /*27d0*/  @P0 MUFU.RSQ R33, R32 ;  /* 0x0000002000210308 */ /* 0x000e240000001400 */
[----:B0-----:R-:W-:Y:S01]  /*27e0*/  @P0 FMUL.FTZ R31, R32, R33 ;  /* 0x00000021201f0220 */ /* 0x001fe20000410000 */
[----:B------:R-:W-:-:S03]  /*27f0*/  @P0 FMUL.FTZ R26, R33, 0.5 ;  /* 0x3f000000211a0820 */ /* 0x000fc60000410000 */
[----:B------:R-:W-:-:S04]  /*2800*/  @P0 FADD.FTZ R27, -R31, -RZ ;  /* 0x800000ff1f1b0221 */ /* 0x000fc80000010100 */
[----:B------:R-:W-:Y:S01]  /*2810*/  @P0 FFMA R34, R31, R27, R32 ;  /* 0x0000001b1f220223 */ /* 0x000fe20000000020 */
[----:B------:R-:W-:-:S03]  /*2820*/  @!P0 MOV R27, R2 ;  /* 0x00000002001b8202 */ /* 0x000fc60000000f00 */
[----:B------:R-:W-:-:S04]  /*2830*/  @P0 FFMA R26, R34, R26, R31 ;  /* 0x0000001a221a0223 */ /* 0x000fc8000000001f */
[----:B------:R-:W-:-:S07]  /*2840*/  @P0 FMUL.FTZ R27, R26, 2.3283064365386962891e-10 ;  /* 0x2f8000001a1b0820 */ /* 0x000fce0000410000 */
.L_x_70:
[----:B------:R-:W-:Y:S02]  /*2850*/  HFMA2 R33, -RZ, RZ, 0, 0 ;  /* 0x00000000ff217431 */ /* 0x000fe400000001ff */
[----:B------:R-:W-:-:S04]  /*2860*/  IMAD.MOV.U32 R32, RZ, RZ, R0 ;  /* 0x000000ffff207224 */ /* 0x000fc800078e0000 */
[----:B------:R-:W-:Y:S05]  /*2870*/  RET.REL.NODEC R32 `(_Z22concentricGaussianBlurPhS_iiiifii) ;  /* 0xffffffd420e07950 */ /* 0x000fea0003c3ffff */
        .weak           $__internal_1_$__cuda_sm3x_div_rn_noftz_f32_slowpath
        .type           $__internal_1_$__cuda_sm3x_div_rn_noftz_f32_slowpath,@function
        .size           $__internal_1_$__cuda_sm3x_div_rn_noftz_f32_slowpath,(.L_x_84 - $__internal_1_$__cuda_sm3x_div_rn_noftz_f32_slowpath)
$__internal_1_$__cuda_sm3x_div_rn_noftz_f32_slowpath:
[----:B------:R-:W-:Y:S01]  /*2880*/  SHF.R.U32.HI R2, RZ, 0x17, R0 ;  /* 0x00000017ff027819 */ /* 0x000fe20000011600 */
[----:B------:R-:W-:Y:S01]  /*2890*/  BSSY.RECONVERGENT B3, `(.L_x_71) ;  /* 0x0000062000037945 */ /* 0x000fe20003800200 */
[----:B------:R-:W-:Y:S02]  /*28a0*/  SHF.R.U32.HI R35, RZ, 0x17, R32 ;  /* 0x00000017ff237819 */ /* 0x000fe40000011620 */
[----:B------:R-:W-:Y:S02]  /*28b0*/  LOP3.LUT R2, R2, 0xff, RZ, 0xc0, !PT ;  /* 0x000000ff02027812 */ /* 0x000fe400078ec0ff */
[----:B------:R-:W-:Y:S02]  /*28c0*/  LOP3.LUT R35, R35, 0xff, RZ, 0xc0, !PT ;  /* 0x000000ff23237812 */ /* 0x000fe400078ec0ff */
[----:B------:R-:W-:Y:S02]  /*28d0*/  IADD3 R31, PT, PT, R2, -0x1, RZ ;  /* 0xffffffff021f7810 */ /* 0x000fe40007ffe0ff */
[----:B------:R-:W-:-:S02]  /*28e0*/  IADD3 R33, PT, PT, R35, -0x1, RZ ;  /* 0xffffffff23217810 */ /* 0x000fc40007ffe0ff */
[----:B------:R-:W-:-:S04]  /*28f0*/  ISETP.GT.U32.AND P0, PT, R31, 0xfd, PT ;  /* 0x000000fd1f00780c */ /* 0x000fc80003f04070 */
[----:B------:R-:W-:-:S13]  /*2900*/  ISETP.GT.U32.OR P0, PT, R33, 0xfd, P0 ;  /* 0x000000fd2100780c */ /* 0x000fda0000704470 */
[----:B------:R-:W-:Y:S01]  /*2910*/  @!P0 MOV R27, RZ ;  /* 0x000000ff001b8202 */ /* 0x000fe20000000f00 */
[----:B------:R-:W-:Y:S06]  /*2920*/  @!P0 BRA `(.L_x_72) ;  /* 0x00000000005c8947 */ /* 0x000fec0003800000 */
[----:B------:R-:W-:Y:S02]  /*2930*/  FSETP.GTU.FTZ.AND P0, PT, |R32|, +INF , PT ;  /* 0x7f8000002000780b */ /* 0x000fe40003f1c200 */
[----:B------:R-:W-:-:S04]  /*2940*/  FSETP.GTU.FTZ.AND P1, PT, |R0|, +INF , PT ;  /* 0x7f8000000000780b */ /* 0x000fc80003f3c200 */
[----:B------:R-:W-:-:S13]  /*2950*/  PLOP3.LUT P0, PT, P0, P1, PT, 0xf8, 0x8f ;  /* 0x00000000008f781c */ /* 0x000fda0000703f70 */
[----:B------:R-:W-:Y:S05]  /*2960*/  @P0 BRA `(.L_x_73) ;  /* 0x00000004004c0947 */ /* 0x000fea0003800000 */
[----:B------:R-:W-:-:S13]  /*2970*/  LOP3.LUT P0, RZ, R0, 0x7fffffff, R32, 0xc8, !PT ;  /* 0x7fffffff00ff7812 */ /* 0x000fda000780c820 */
[----:B------:R-:W-:Y:S05]  /*2980*/  @!P0 BRA `(.L_x_74) ;  /* 0x00000004003c8947 */ /* 0x000fea0003800000 */
[----:B------:R-:W-:Y:S02]  /*2990*/  FSETP.NEU.FTZ.AND P3, PT, |R32|, +INF , PT ;  /* 0x7f8000002000780b */ /* 0x000fe40003f7d200 */
[----:B------:R-:W-:Y:S02]  /*29a0*/  FSETP.NEU.FTZ.AND P1, PT, |R0|, +INF , PT ;  /* 0x7f8000000000780b */ /* 0x000fe40003f3d200 */
[----:B------:R-:W-:-:S11]  /*29b0*/  FSETP.NEU.FTZ.AND P0, PT, |R32|, +INF , PT ;  /* 0x7f8000002000780b */ /* 0x000fd60003f1d200 */
[----:B------:R-:W-:Y:S05]  /*29c0*/  @!P1 BRA !P3, `(.L_x_74) ;  /* 0x00000004002c9947 */ /* 0x000fea0005800000 */
[----:B------:R-:W-:-:S04]  /*29d0*/  LOP3.LUT P3, RZ, R32, 0x7fffffff, RZ, 0xc0, !PT ;  /* 0x7fffffff20ff7812 */ /* 0x000fc8000786c0ff */
[----:B------:R-:W-:-:S13]  /*29e0*/  PLOP3.LUT P1, PT, P1, P3, PT, 0x2f, 0xf2 ;  /* 0x0000000000f2781c */ /* 0x000fda0000f26577 */
[----:B------:R-:W-:Y:S05]  /*29f0*/  @P1 BRA `(.L_x_75) ;  /* 0x0000000400181947 */ /* 0x000fea0003800000 */
[----:B------:R-:W-:-:S04]  /*2a00*/  LOP3.LUT P1, RZ, R0, 0x7fffffff, RZ, 0xc0, !PT ;  /* 0x7fffffff00ff7812 */ /* 0x000fc8000782c0ff */
[----:B------:R-:W-:-:S13]  /*2a10*/  PLOP3.LUT P0, PT, P0, P1, PT, 0x2f, 0xf2 ;  /* 0x0000000000f2781c */ /* 0x000fda0000702577 */
[----:B------:R-:W-:Y:S05]  /*2a20*/  @P0 BRA `(.L_x_76) ;  /* 0x0000000400000947 */ /* 0x000fea0003800000 */
[----:B------:R-:W-:Y:S02]  /*2a30*/  ISETP.GE.AND P0, PT, R33, RZ, PT ;  /* 0x000000ff2100720c */ /* 0x000fe40003f06270 */
[----:B------:R-:W-:-:S11]  /*2a40*/  ISETP.GE.AND P1, PT, R31, RZ, PT ;  /* 0x000000ff1f00720c */ /* 0x000fd60003f26270 */
[----:B------:R-:W-:Y:S01]  /*2a50*/  @P0 MOV R27, RZ ;  /* 0x000000ff001b0202 */ /* 0x000fe20000000f00 */
[----:B------:R-:W-:Y:S02]  /*2a60*/  @!P0 IMAD.MOV.U32 R27, RZ, RZ, -0x40 ;  /* 0xffffffc0ff1b8424 */ /* 0x000fe400078e00ff */
[----:B------:R-:W-:Y:S01]  /*2a70*/  @!P0 FFMA R32, R32, 1.84467440737095516160e+19, RZ ;  /* 0x5f80000020208823 */ /* 0x000fe200000000ff */
[----:B------:R-:W-:Y:S02]  /*2a80*/  @!P1 FFMA R0, R0, 1.84467440737095516160e+19, RZ ;  /* 0x5f80000000009823 */ /* 0x000fe400000000ff */
[----:B------:R-:W-:-:S07]  /*2a90*/  @!P1 IADD3 R27, PT, PT, R27, 0x40, RZ ;  /* 0x000000401b1b9810 */ /* 0x000fce0007ffe0ff */
.L_x_72:
[----:B------:R-:W-:Y:S01]  /*2aa0*/  LEA R31, R2, 0xc0800000, 0x17 ;  /* 0xc0800000021f7811 */ /* 0x000fe200078eb8ff */
[----:B------:R-:W-:Y:S01]  /*2ab0*/  BSSY.RECONVERGENT B4, `(.L_x_77) ;  /* 0x0000036000047945 */ /* 0x000fe20003800200 */
[----:B------:R-:W-:Y:S02]  /*2ac0*/  IADD3 R35, PT, PT, R35, -0x7f, RZ ;  /* 0xffffff8123237810 */ /* 0x000fe40007ffe0ff */
[----:B------:R-:W-:Y:S02]  /*2ad0*/  IADD3 R36, PT, PT, -R31, R0, RZ ;  /* 0x000000001f247210 */ /* 0x000fe40007ffe1ff */
[----:B------:R-:W-:Y:S02]  /*2ae0*/  IADD3 R2, PT, PT, R35, 0x7f, -R2 ;  /* 0x0000007f23027810 */ /* 0x000fe40007ffe802 */
[----:B------:R-:W0:Y:S01]  /*2af0*/  MUFU.RCP R0, R36 ;  /* 0x0000002400007308 */ /* 0x000e220000001000 */
[----:B------:R-:W-:Y:S01]  /*2b00*/  FADD.FTZ R33, -R36, -RZ ;  /* 0x800000ff24217221 */ /* 0x000fe20000010100 */
[----:B------:R-:W-:-:S03]  /*2b10*/  IADD3 R27, PT, PT, R2, R27, RZ ;  /* 0x0000001b021b7210 */ /* 0x000fc60007ffe0ff */
[----:B0-----:R-:W-:-:S04]  /*2b20*/  FFMA R31, R0, R33, 1 ;  /* 0x3f800000001f7423 */ /* 0x001fc80000000021 */
[----:B------:R-:W-:Y:S01]  /*2b30*/  FFMA R31, R0, R31, R0 ;  /* 0x0000001f001f7223 */ /* 0x000fe20000000000 */
[----:B------:R-:W-:-:S04]  /*2b40*/  IMAD R0, R35, -0x800000, R32 ;  /* 0xff80000023007824 */ /* 0x000fc800078e0220 */
[----:B------:R-:W-:-:S04]  /*2b50*/  FFMA R32, R0, R31, RZ ;  /* 0x0000001f00207223 */ /* 0x000fc800000000ff */
[----:B------:R-:W-:-:S04]  /*2b60*/  FFMA R34, R33, R32, R0 ;  /* 0x0000002021227223 */ /* 0x000fc80000000000 */
[----:B------:R-:W-:-:S04]  /*2b70*/  FFMA R34, R31, R34, R32 ;  /* 0x000000221f227223 */ /* 0x000fc80000000020 */
[----:B------:R-:W-:-:S04]  /*2b80*/  FFMA R33, R33, R34, R0 ;  /* 0x0000002221217223 */ /* 0x000fc80000000000 */
[----:B------:R-:W-:-:S05]  /*2b90*/  FFMA R0, R31, R33, R34 ;  /* 0x000000211f007223 */ /* 0x000fca0000000022 */
[----:B------:R-:W-:-:S04]  /*2ba0*/  SHF.R.U32.HI R2, RZ, 0x17, R0 ;  /* 0x00000017ff027819 */ /* 0x000fc80000011600 */
[----:B------:R-:W-:-:S04]  /*2bb0*/  LOP3.LUT R2, R2, 0xff, RZ, 0xc0, !PT ;  /* 0x000000ff02027812 */ /* 0x000fc800078ec0ff */
[----:B------:R-:W-:-:S05]  /*2bc0*/  IADD3 R2, PT, PT, R2, R27, RZ ;  /* 0x0000001b02027210 */ /* 0x000fca0007ffe0ff */
[----:B------:R-:W-:-:S05]  /*2bd0*/  VIADD R32, R2, 0xffffffff ;  /* 0xffffffff02207836 */ /* 0x000fca0000000000 */
[----:B------:R-:W-:-:S13]  /*2be0*/  ISETP.GE.U32.AND P0, PT, R32, 0xfe, PT ;  /* 0x000000fe2000780c */ /* 0x000fda0003f06070 */
[----:B------:R-:W-:Y:S05]  /*2bf0*/  @!P0 BRA `(.L_x_78) ;  /* 0x0000000000808947 */ /* 0x000fea0003800000 */
[----:B------:R-:W-:-:S13]  /*2c00*/  ISETP.GT.AND P0, PT, R2, 0xfe, PT ;  /* 0x000000fe0200780c */ /* 0x000fda0003f04270 */
[----:B------:R-:W-:Y:S05]  /*2c10*/  @P0 BRA `(.L_x_79) ;  /* 0x00000000006c0947 */ /* 0x000fea0003800000 */
[----:B------:R-:W-:-:S13]  /*2c20*/  ISETP.GE.AND P0, PT, R2, 0x1, PT ;  /* 0x000000010200780c */ /* 0x000fda0003f06270 */
[----:B------:R-:W-:Y:S05]  /*2c30*/  @P0 BRA `(.L_x_80) ;  /* 0x0000000000740947 */ /* 0x000fea0003800000 */
[----:B------:R-:W-:Y:S02]  /*2c40*/  ISETP.GE.AND P0, PT, R2, -0x18, PT ;  /* 0xffffffe80200780c */ /* 0x000fe40003f06270 */
[----:B------:R-:W-:-:S11]  /*2c50*/  LOP3.LUT R0, R0, 0x80000000, RZ, 0xc0, !PT ;  /* 0x8000000000007812 */ /* 0x000fd600078ec0ff */
[----:B------:R-:W-:Y:S05]  /*2c60*/  @!P0 BRA `(.L_x_80) ;  /* 0x0000000000688947 */ /* 0x000fea0003800000 */
[CCC-:B------:R-:W-:Y:S01]  /*2c70*/  FFMA.RZ R27, R31.reuse, R33.reuse, R34.reuse ;  /* 0x000000211f1b7223 */ /* 0x1c0fe2000000c022 */
[CCC-:B------:R-:W-:Y:S01]  /*2c80*/  FFMA.RP R32, R31.reuse, R33.reuse, R34.reuse ;  /* 0x000000211f207223 */ /* 0x1c0fe20000008022 */
[----:B------:R-:W-:Y:S01]  /*2c90*/  FFMA.RM R31, R31, R33, R34 ;  /* 0x000000211f1f7223 */ /* 0x000fe20000004022 */
[C---:B------:R-:W-:Y:S02]  /*2ca0*/  ISETP.NE.AND P3, PT, R2.reuse, RZ, PT ;  /* 0x000000ff0200720c */ /* 0x040fe40003f65270 */
[----:B------:R-:W-:Y:S02]  /*2cb0*/  LOP3.LUT R27, R27, 0x7fffff, RZ, 0xc0, !PT ;  /* 0x007fffff1b1b7812 */ /* 0x000fe400078ec0ff */
[C---:B------:R-:W-:Y:S02]  /*2cc0*/  ISETP.NE.AND P1, PT, R2.reuse, RZ, PT ;  /* 0x000000ff0200720c */ /* 0x040fe40003f25270 */
[----:B------:R-:W-:Y:S02]  /*2cd0*/  LOP3.LUT R34, R27, 0x800000, RZ, 0xfc, !PT ;  /* 0x008000001b227812 */ /* 0x000fe400078efcff */
[----:B------:R-:W-:-:S02]  /*2ce0*/  IADD3 R27, PT, PT, R2, 0x20, RZ ;  /* 0x00000020021b7810 */ /* 0x000fc40007ffe0ff */
[----:B------:R-:W-:Y:S02]  /*2cf0*/  IADD3 R2, PT, PT, -R2, RZ, RZ ;  /* 0x000000ff02027210 */ /* 0x000fe40007ffe1ff */
[----:B------:R-:W-:Y:S02]  /*2d00*/  SHF.L.U32 R27, R34, R27, RZ ;  /* 0x0000001b221b7219 */ /* 0x000fe400000006ff */
[----:B------:R-:W-:Y:S02]  /*2d10*/  FSETP.NEU.FTZ.AND P0, PT, R32, R31, PT ;  /* 0x0000001f2000720b */ /* 0x000fe40003f1d000 */
[----:B------:R-:W-:Y:S02]  /*2d20*/  SEL R31, R2, RZ, P3 ;  /* 0x000000ff021f7207 */ /* 0x000fe40001800000 */
[----:B------:R-:W-:Y:S02]  /*2d30*/  ISETP.NE.AND P1, PT, R27, RZ, P1 ;  /* 0x000000ff1b00720c */ /* 0x000fe40000f25270 */
[----:B------:R-:W-:-:S02]  /*2d40*/  SHF.R.U32.HI R31, RZ, R31, R34 ;  /* 0x0000001fff1f7219 */ /* 0x000fc40000011622 */
[----:B------:R-:W-:Y:S02]  /*2d50*/  PLOP3.LUT P0, PT, P0, P1, PT, 0xf8, 0x8f ;  /* 0x00000000008f781c */ /* 0x000fe40000703f70 */
[----:B------:R-:W-:Y:S02]  /*2d60*/  SHF.R.U32.HI R27, RZ, 0x1, R31 ;  /* 0x00000001ff1b7819 */ /* 0x000fe4000001161f */
[----:B------:R-:W-:-:S04]  /*2d70*/  SEL R2, RZ, 0x1, !P0 ;  /* 0x00000001ff027807 */ /* 0x000fc80004000000 */
[----:B------:R-:W-:-:S04]  /*2d80*/  LOP3.LUT R2, R2, 0x1, R27, 0xf8, !PT ;  /* 0x0000000102027812 */ /* 0x000fc800078ef81b */
[----:B------:R-:W-:-:S04]  /*2d90*/  LOP3.LUT R2, R2, R31, RZ, 0xc0, !PT ;  /* 0x0000001f02027212 */ /* 0x000fc800078ec0ff */
[----:B------:R-:W-:-:S04]  /*2da0*/  IADD3 R27, PT, PT, R27, R2, RZ ;  /* 0x000000021b1b7210 */ /* 0x000fc80007ffe0ff */
[----:B------:R-:W-:Y:S01]  /*2db0*/  LOP3.LUT R0, R27, R0, RZ, 0xfc, !PT ;  /* 0x000000001b007212 */ /* 0x000fe200078efcff */
[----:B------:R-:W-:Y:S06]  /*2dc0*/  BRA `(.L_x_80) ;  /* 0x0000000000107947 */ /* 0x000fec0003800000 */
.L_x_79:
[----:B------:R-:W-:-:S04]  /*2dd0*/  LOP3.LUT R0, R0, 0x80000000, RZ, 0xc0, !PT ;  /* 0x8000000000007812 */ /* 0x000fc800078ec0ff */
[----:B------:R-:W-:Y:S01]  /*2de0*/  LOP3.LUT R0, R0, 0x7f800000, RZ, 0xfc, !PT ;  /* 0x7f80000000007812 */ /* 0x000fe200078efcff */
[----:B------:R-:W-:Y:S06]  /*2df0*/  BRA `(.L_x_80) ;  /* 0x0000000000047947 */ /* 0x000fec0003800000 */
.L_x_78:
[----:B------:R-:W-:-:S07]  /*2e00*/  LEA R0, R27, R0, 0x17 ;  /* 0x000000001b007211 */ /* 0x000fce00078eb8ff */
.L_x_80:
[----:B------:R-:W-:Y:S05]  /*2e10*/  BSYNC.RECONVERGENT B4 ;  /* 0x0000000000047941 */ /* 0x000fea0003800200 */
.L_x_77:
[----:B------:R-:W-:Y:S05]  /*2e20*/  BRA `(.L_x_81) ;  /* 0x0000000000207947 */ /* 0x000fea0003800000 */
.L_x_76:
[----:B------:R-:W-:-:S04]  /*2e30*/  LOP3.LUT R0, R0, 0x80000000, R32, 0x48, !PT ;  /* 0x8000000000007812 */ /* 0x000fc800078e4820 */
[----:B------:R-:W-:Y:S01]  /*2e40*/  LOP3.LUT R0, R0, 0x7f800000, RZ, 0xfc, !PT ;  /* 0x7f80000000007812 */ /* 0x000fe200078efcff */
[----:B------:R-:W-:Y:S06]  /*2e50*/  BRA `(.L_x_81) ;  /* 0x0000000000147947 */ /* 0x000fec0003800000 */
.L_x_75:
[----:B------:R-:W-:Y:S01]  /*2e60*/  LOP3.LUT R0, R0, 0x80000000, R32, 0x48, !PT ;  /* 0x8000000000007812 */ /* 0x000fe200078e4820 */
[----:B------:R-:W-:Y:S06]  /*2e70*/  BRA `(.L_x_81) ;  /* 0x00000000000c7947 */ /* 0x000fec0003800000 */
.L_x_74:
[----:B------:R-:W0:Y:S01]  /*2e80*/  MUFU.RSQ R0, -QNAN ;  /* 0xffc0000000007908 */ /* 0x000e220000001400 */
[----:B------:R-:W-:Y:S05]  /*2e90*/  BRA `(.L_x_81) ;  /* 0x0000000000047947 */ /* 0x000fea0003800000 */
.L_x_73:
[----:B------:R-:W-:-:S07]  /*2ea0*/  FADD.FTZ R0, R32, R0 ;  /* 0x0000000020007221 */ /* 0x000fce0000010000 */
.L_x_81:
[----:B------:R-:W-:Y:S05]  /*2eb0*/  BSYNC.RECONVERGENT B3 ;  /* 0x0000000000037941 */ /* 0x000fea0003800200 */
.L_x_71:
[----:B------:R-:W-:-:S04]  /*2ec0*/  HFMA2 R27, -RZ, RZ, 0, 0 ;  /* 0x00000000ff1b7431 */ /* 0x000fc800000001ff */
[----:B0-----:R-:W-:Y:S05]  /*2ed0*/  RET.REL.NODEC R26 `(_Z22concentricGaussianBlurPhS_iiiifii) ;  /* 0xffffffd01a487950 */ /* 0x001fea0003c3ffff */
.L_x_82:
[----:B------:R-:W-:-:S00]  /*2ee0*/  BRA `(.L_x_82) ;  /* 0xfffffffc00fc7947 */ /* 0x000fc0000383ffff */
[----:B------:R-:W-:-:S00]  /*2ef0*/  NOP ;  /* 0x0000000000007918 */ /* 0x000fc00000000000 */
        /* <DEDUP_REMOVED lines=8> */
.L_x_84:


//--------------------- .nv.shared.reserved.0     --------------------------
	.section	.nv.shared.reserved.0,"aw",@nobits
	.weak		__nv_reservedSMEM_offset_0_alias
	.size		__nv_reservedSMEM_offset_0_alias, 0, 64
	.other		__nv_reservedSMEM_offset_0_alias,@"STO_CUDA_RESERVED_SHARED STV_DEFAULT"
__nv_reservedSMEM_offset_0_alias:
	.zero		0
	.zero		64


//--------------------- .nv.constant0._Z22concentricGaussianBlurPhS_iiiifii --------------------------
	.section	.nv.constant0._Z22concentricGaussianBlurPhS_iiiifii,"a",@progbits
	.sectionflags	@""
	.align	4
.nv.constant0._Z22concentricGaussianBlurPhS_iiiifii:
	.zero		940


//--------------------- SYMBOLS --------------------------

	.type		.nv.reservedSmem.offset0,@object
	.size		.nv.reservedSmem.offset0,0x4
